	.target	sm_90a

	.elftype	@"ET_EXEC"


//--------------------- .note.nv.tkinfo           --------------------------
	.section	.note.nv.tkinfo,"",@"SHT_NOTE"
	.sectionflags	@"SHF_NOTE_NV_TKINFO"
	.tkinfo
        /*0018*/ 	.word	0x00000002
        /*0030*/ 	.string	""
        /*0030*/ 	.string	"ptxas"
        /*0030*/ 	.string	"Cuda compilation tools, release 13.0, V13.0.88"
        /*0030*/ 	.string	"Build cuda_13.0.r13.0/compiler.36424714_0"
        /*0030*/ 	.string	"-arch sm_90a -m 64 "



//--------------------- .note.nv.cuinfo           --------------------------
	.section	.note.nv.cuinfo,"",@"SHT_NOTE"
	.sectionflags	@"SHF_NOTE_NV_CUINFO"
        /*0018*/ 	.short	0x0002
        /*001a*/ 	.short	0x005a
        /*001c*/ 	.short	0x0082
	.zero		2


//--------------------- .nv.info                  --------------------------
	.section	.nv.info,"",@"SHT_CUDA_INFO"
	.align	4


	//----- nvinfo : EIATTR_REGCOUNT
	.align		4
        /*0000*/ 	.byte	0x04, 0x2f
        /*0002*/ 	.short	(.L_29 - .L_28)
	.align		4
.L_28:
        /*0004*/ 	.word	index@(_Z25multi_tensor_apply_kernelI18TensorListMetadataILi4EE17LAMBStage1FunctorIfEJffffff10adamMode_tfffEEvlPViT_T0_DpT1_)
        /*0008*/ 	.word	0x00000020


	//----- nvinfo : EIATTR_FRAME_SIZE
	.align		4
.L_29:
        /*000c*/ 	.byte	0x04, 0x11
        /*000e*/ 	.short	(.L_31 - .L_30)
	.align		4
.L_30:
        /*0010*/ 	.word	index@(_Z25multi_tensor_apply_kernelI18TensorListMetadataILi4EE17LAMBStage1FunctorIfEJffffff10adamMode_tfffEEvlPViT_T0_DpT1_)
        /*0014*/ 	.word	0x00000000


	//----- nvinfo : EIATTR_REGCOUNT
	.align		4
.L_31:
        /*0018*/ 	.byte	0x04, 0x2f
        /*001a*/ 	.short	(.L_33 - .L_32)
	.align		4
.L_32:
        /*001c*/ 	.word	index@(_Z25multi_tensor_apply_kernelI18TensorListMetadataILi4EE17LAMBStage1FunctorIN3c104HalfEEJffffff10adamMode_tfffEEvlPViT_T0_DpT1_)
        /*0020*/ 	.word	0x00000020


	//----- nvinfo : EIATTR_FRAME_SIZE
	.align		4
.L_33:
        /*0024*/ 	.byte	0x04, 0x11
        /*0026*/ 	.short	(.L_35 - .L_34)
	.align		4
.L_34:
        /*0028*/ 	.word	index@(_Z25multi_tensor_apply_kernelI18TensorListMetadataILi4EE17LAMBStage1FunctorIN3c104HalfEEJffffff10adamMode_tfffEEvlPViT_T0_DpT1_)
        /*002c*/ 	.word	0x00000000


	//----- nvinfo : EIATTR_REGCOUNT
	.align		4
.L_35:
        /*0030*/ 	.byte	0x04, 0x2f
        /*0032*/ 	.short	(.L_37 - .L_36)
	.align		4
.L_36:
        /*0034*/ 	.word	index@(_Z25multi_tensor_apply_kernelI18TensorListMetadataILi2EE17LAMBStage2FunctorIfEJPfS4_ffEEvlPViT_T0_DpT1_)
        /*0038*/ 	.word	0x00000020


	//----- nvinfo : EIATTR_FRAME_SIZE
	.align		4
.L_37:
        /*003c*/ 	.byte	0x04, 0x11
        /*003e*/ 	.short	(.L_39 - .L_38)
	.align		4
.L_38:
        /*0040*/ 	.word	index@(_Z25multi_tensor_apply_kernelI18TensorListMetadataILi2EE17LAMBStage2FunctorIfEJPfS4_ffEEvlPViT_T0_DpT1_)
        /*0044*/ 	.word	0x00000000


	//----- nvinfo : EIATTR_REGCOUNT
	.align		4
.L_39:
        /*0048*/ 	.byte	0x04, 0x2f
        /*004a*/ 	.short	(.L_41 - .L_40)
	.align		4
.L_40:
        /*004c*/ 	.word	index@(_Z25multi_tensor_apply_kernelI18TensorListMetadataILi2EE17LAMBStage2FunctorIN3c104HalfEEJPfS6_ffEEvlPViT_T0_DpT1_)
        /*0050*/ 	.word	0x00000020


	//----- nvinfo : EIATTR_FRAME_SIZE
	.align		4
.L_41:
        /*0054*/ 	.byte	0x04, 0x11
        /*0056*/ 	.short	(.L_43 - .L_42)
	.align		4
.L_42:
        /*0058*/ 	.word	index@(_Z25multi_tensor_apply_kernelI18TensorListMetadataILi2EE17LAMBStage2FunctorIN3c104HalfEEJPfS6_ffEEvlPViT_T0_DpT1_)
        /*005c*/ 	.word	0x00000000


	//----- nvinfo : EIATTR_MIN_STACK_SIZE
	.align		4
.L_43:
        /*0060*/ 	.byte	0x04, 0x12
        /*0062*/ 	.short	(.L_45 - .L_44)
	.align		4
.L_44:
        /*0064*/ 	.word	index@(_Z25multi_tensor_apply_kernelI18TensorListMetadataILi2EE17LAMBStage2FunctorIN3c104HalfEEJPfS6_ffEEvlPViT_T0_DpT1_)
        /*0068*/ 	.word	0x00000000


	//----- nvinfo : EIATTR_MIN_STACK_SIZE
	.align		4
.L_45:
        /*006c*/ 	.byte	0x04, 0x12
        /*006e*/ 	.short	(.L_47 - .L_46)
	.align		4
.L_46:
        /*0070*/ 	.word	index@(_Z25multi_tensor_apply_kernelI18TensorListMetadataILi2EE17LAMBStage2FunctorIfEJPfS4_ffEEvlPViT_T0_DpT1_)
        /*0074*/ 	.word	0x00000000


	//----- nvinfo : EIATTR_MIN_STACK_SIZE
	.align		4
.L_47:
        /*0078*/ 	.byte	0x04, 0x12
        /*007a*/ 	.short	(.L_49 - .L_48)
	.align		4
.L_48:
        /*007c*/ 	.word	index@(_Z25multi_tensor_apply_kernelI18TensorListMetadataILi4EE17LAMBStage1FunctorIN3c104HalfEEJffffff10adamMode_tfffEEvlPViT_T0_DpT1_)
        /*0080*/ 	.word	0x00000000


	//----- nvinfo : EIATTR_MIN_STACK_SIZE
	.align		4
.L_49:
        /*0084*/ 	.byte	0x04, 0x12
        /*0086*/ 	.short	(.L_51 - .L_50)
	.align		4
.L_50:
        /*0088*/ 	.word	index@(_Z25multi_tensor_apply_kernelI18TensorListMetadataILi4EE17LAMBStage1FunctorIfEJffffff10adamMode_tfffEEvlPViT_T0_DpT1_)
        /*008c*/ 	.word	0x00000000
.L_51:


//--------------------- .nv.compat                --------------------------
	.section	.nv.compat,"",@"SHT_CUDA_COMPAT_INFO"
	.align	4
        /*0000*/ 	.byte	0x02, 0x09, 0x01, 0x00, 0x02, 0x02, 0x01, 0x00, 0x02, 0x05, 0x05, 0x00, 0x03, 0x07, 0x01, 0x01
        /*0010*/ 	.byte	0x02, 0x03, 0x00, 0x00, 0x02, 0x06, 0x01, 0x00, 0x04, 0x0b, 0x08, 0x00, 0x00, 0x00, 0x00, 0x00
        /*0020*/ 	.byte	0x00, 0x00, 0x00, 0x00


//--------------------- .nv.info._Z25multi_tensor_apply_kernelI18TensorListMetadataILi2EE17LAMBStage2FunctorIN3c104HalfEEJPfS6_ffEEvlPViT_T0_DpT1_ --------------------------
	.section	.nv.info._Z25multi_tensor_apply_kernelI18TensorListMetadataILi2EE17LAMBStage2FunctorIN3c104HalfEEJPfS6_ffEEvlPViT_T0_DpT1_,"",@"SHT_CUDA_INFO"
	.sectionflags	@""
	.align	4


	//----- nvinfo : EIATTR_CUDA_API_VERSION
	.align		4
        /*0000*/ 	.byte	0x04, 0x37
        /*0002*/ 	.short	(.L_53 - .L_52)
.L_52:
        /*0004*/ 	.word	0x00000082


	//----- nvinfo : EIATTR_KPARAM_INFO
	.align		4
.L_53:
        /*0008*/ 	.byte	0x04, 0x17
        /*000a*/ 	.short	(.L_55 - .L_54)
.L_54:
        /*000c*/ 	.word	0x00000000
        /*0010*/ 	.short	0x0007
        /*0012*/ 	.short	0x0c74
        /*0014*/ 	.byte	0x00, 0xf0, 0x11, 0x00


	//----- nvinfo : EIATTR_KPARAM_INFO
	.align		4
.L_55:
        /*0018*/ 	.byte	0x04, 0x17
        /*001a*/ 	.short	(.L_57 - .L_56)
.L_56:
        /*001c*/ 	.word	0x00000000
        /*0020*/ 	.short	0x0006
        /*0022*/ 	.short	0x0c70
        /*0024*/ 	.byte	0x00, 0xf0, 0x11, 0x00


	//----- nvinfo : EIATTR_KPARAM_INFO
	.align		4
.L_57:
        /*0028*/ 	.byte	0x04, 0x17
        /*002a*/ 	.short	(.L_59 - .L_58)
.L_58:
        /*002c*/ 	.word	0x00000000
        /*0030*/ 	.short	0x0005
        /*0032*/ 	.short	0x0c68
        /*0034*/ 	.byte	0x00, 0xf0, 0x21, 0x00


	//----- nvinfo : EIATTR_KPARAM_INFO
	.align		4
.L_59:
        /*0038*/ 	.byte	0x04, 0x17
        /*003a*/ 	.short	(.L_61 - .L_60)
.L_60:
        /*003c*/ 	.word	0x00000000
        /*0040*/ 	.short	0x0004
        /*0042*/ 	.short	0x0c60
        /*0044*/ 	.byte	0x00, 0xf0, 0x21, 0x00


	//----- nvinfo : EIATTR_KPARAM_INFO
	.align		4
.L_61:
        /*0048*/ 	.byte	0x04, 0x17
        /*004a*/ 	.short	(.L_63 - .L_62)
.L_62:
        /*004c*/ 	.word	0x00000000
        /*0050*/ 	.short	0x0003
        /*0052*/ 	.short	0x0c58
        /*0054*/ 	.byte	0x00, 0xf0, 0x05, 0x00


	//----- nvinfo : EIATTR_KPARAM_INFO
	.align		4
.L_63:
        /*0058*/ 	.byte	0x04, 0x17
        /*005a*/ 	.short	(.L_65 - .L_64)
.L_64:
        /*005c*/ 	.word	0x00000000
        /*0060*/ 	.short	0x0002
        /*0062*/ 	.short	0x0010
        /*0064*/ 	.byte	0x00, 0xf0, 0x21, 0x31


	//----- nvinfo : EIATTR_KPARAM_INFO
	.align		4
.L_65:
        /*0068*/ 	.byte	0x04, 0x17
        /*006a*/ 	.short	(.L_67 - .L_66)
.L_66:
        /*006c*/ 	.word	0x00000000
        /*0070*/ 	.short	0x0001
        /*0072*/ 	.short	0x0008
        /*0074*/ 	.byte	0x00, 0xf0, 0x21, 0x00


	//----- nvinfo : EIATTR_KPARAM_INFO
	.align		4
.L_67:
        /*0078*/ 	.byte	0x04, 0x17
        /*007a*/ 	.short	(.L_69 - .L_68)
.L_68:
        /*007c*/ 	.word	0x00000000
        /*0080*/ 	.short	0x0000
        /*0082*/ 	.short	0x0000
        /*0084*/ 	.byte	0x00, 0xf0, 0x21, 0x00


	//----- nvinfo : EIATTR_SPARSE_MMA_MASK
	.align		4
.L_69:
        /*0088*/ 	.byte	0x03, 0x50
        /*008a*/ 	.short	0x0000


	//----- nvinfo : EIATTR_MAXREG_COUNT
	.align		4
        /*008c*/ 	.byte	0x03, 0x1b
        /*008e*/ 	.short	0x00ff


	//----- nvinfo : EIATTR_MERCURY_ISA_VERSION
	.align		4
        /*0090*/ 	.byte	0x03, 0x5f
        /*0092*/ 	.short	0x0101


	//----- nvinfo : EIATTR_EXIT_INSTR_OFFSETS
	.align		4
        /*0094*/ 	.byte	0x04, 0x1c
        /*0096*/ 	.short	(.L_71 - .L_70)


	//   ....[0]....
.L_70:
        /*0098*/ 	.word	0x00000220


	//   ....[1]....
        /*009c*/ 	.word	0x00000760


	//----- nvinfo : EIATTR_CBANK_PARAM_SIZE
	.align		4
.L_71:
        /*00a0*/ 	.byte	0x03, 0x19
        /*00a2*/ 	.short	0x0c78


	//----- nvinfo : EIATTR_PARAM_CBANK
	.align		4
        /*00a4*/ 	.byte	0x04, 0x0a
        /*00a6*/ 	.short	(.L_73 - .L_72)
	.align		4
.L_72:
        /*00a8*/ 	.word	index@(.nv.constant0._Z25multi_tensor_apply_kernelI18TensorListMetadataILi2EE17LAMBStage2FunctorIN3c104HalfEEJPfS6_ffEEvlPViT_T0_DpT1_)
        /*00ac*/ 	.short	0x0210
        /*00ae*/ 	.short	0x0c78


	//----- nvinfo : EIATTR_SW_WAR
	.align		4
.L_73:
        /*00b0*/ 	.byte	0x04, 0x36
        /*00b2*/ 	.short	(.L_75 - .L_74)
.L_74:
        /*00b4*/ 	.word	0x00000008
.L_75:


//--------------------- .nv.info._Z25multi_tensor_apply_kernelI18TensorListMetadataILi2EE17LAMBStage2FunctorIfEJPfS4_ffEEvlPViT_T0_DpT1_ --------------------------
	.section	.nv.info._Z25multi_tensor_apply_kernelI18TensorListMetadataILi2EE17LAMBStage2FunctorIfEJPfS4_ffEEvlPViT_T0_DpT1_,"",@"SHT_CUDA_INFO"
	.sectionflags	@""
	.align	4


	//----- nvinfo : EIATTR_CUDA_API_VERSION
	.align		4
        /*0000*/ 	.byte	0x04, 0x37
        /*0002*/ 	.short	(.L_77 - .L_76)
.L_76:
        /*0004*/ 	.word	0x00000082


	//----- nvinfo : EIATTR_KPARAM_INFO
	.align		4
.L_77:
        /*0008*/ 	.byte	0x04, 0x17
        /*000a*/ 	.short	(.L_79 - .L_78)
.L_78:
        /*000c*/ 	.word	0x00000000
        /*0010*/ 	.short	0x0007
        /*0012*/ 	.short	0x0c74
        /*0014*/ 	.byte	0x00, 0xf0, 0x11, 0x00


	//----- nvinfo : EIATTR_KPARAM_INFO
	.align		4
.L_79:
        /*0018*/ 	.byte	0x04, 0x17
        /*001a*/ 	.short	(.L_81 - .L_80)
.L_80:
        /*001c*/ 	.word	0x00000000
        /*0020*/ 	.short	0x0006
        /*0022*/ 	.short	0x0c70
        /*0024*/ 	.byte	0x00, 0xf0, 0x11, 0x00


	//----- nvinfo : EIATTR_KPARAM_INFO
	.align		4
.L_81:
        /*0028*/ 	.byte	0x04, 0x17
        /*002a*/ 	.short	(.L_83 - .L_82)
.L_82:
        /*002c*/ 	.word	0x00000000
        /*0030*/ 	.short	0x0005
        /*0032*/ 	.short	0x0c68
        /*0034*/ 	.byte	0x00, 0xf0, 0x21, 0x00


	//----- nvinfo : EIATTR_KPARAM_INFO
	.align		4
.L_83:
        /*0038*/ 	.byte	0x04, 0x17
        /*003a*/ 	.short	(.L_85 - .L_84)
.L_84:
        /*003c*/ 	.word	0x00000000
        /*0040*/ 	.short	0x0004
        /*0042*/ 	.short	0x0c60
        /*0044*/ 	.byte	0x00, 0xf0, 0x21, 0x00


	//----- nvinfo : EIATTR_KPARAM_INFO
	.align		4
.L_85:
        /*0048*/ 	.byte	0x04, 0x17
        /*004a*/ 	.short	(.L_87 - .L_86)
.L_86:
        /*004c*/ 	.word	0x00000000
        /*0050*/ 	.short	0x0003
        /*0052*/ 	.short	0x0c58
        /*0054*/ 	.byte	0x00, 0xf0, 0x05, 0x00


	//----- nvinfo : EIATTR_KPARAM_INFO
	.align		4
.L_87:
        /*0058*/ 	.byte	0x04, 0x17
        /*005a*/ 	.short	(.L_89 - .L_88)
.L_88:
        /*005c*/ 	.word	0x00000000
        /*0060*/ 	.short	0x0002
        /*0062*/ 	.short	0x0010
        /*0064*/ 	.byte	0x00, 0xf0, 0x21, 0x31


	//----- nvinfo : EIATTR_KPARAM_INFO
	.align		4
.L_89:
        /*0068*/ 	.byte	0x04, 0x17
        /*006a*/ 	.short	(.L_91 - .L_90)
.L_90:
        /*006c*/ 	.word	0x00000000
        /*0070*/ 	.short	0x0001
        /*0072*/ 	.short	0x0008
        /*0074*/ 	.byte	0x00, 0xf0, 0x21, 0x00


	//----- nvinfo : EIATTR_KPARAM_INFO
	.align		4
.L_91:
        /*0078*/ 	.byte	0x04, 0x17
        /*007a*/ 	.short	(.L_93 - .L_92)
.L_92:
        /*007c*/ 	.word	0x00000000
        /*0080*/ 	.short	0x0000
        /*0082*/ 	.short	0x0000
        /*0084*/ 	.byte	0x00, 0xf0, 0x21, 0x00


	//----- nvinfo : EIATTR_SPARSE_MMA_MASK
	.align		4
.L_93:
        /*0088*/ 	.byte	0x03, 0x50
        /*008a*/ 	.short	0x0000


	//----- nvinfo : EIATTR_MAXREG_COUNT
	.align		4
        /*008c*/ 	.byte	0x03, 0x1b
        /*008e*/ 	.short	0x00ff


	//----- nvinfo : EIATTR_MERCURY_ISA_VERSION
	.align		4
        /*0090*/ 	.byte	0x03, 0x5f
        /*0092*/ 	.short	0x0101


	//----- nvinfo : EIATTR_EXIT_INSTR_OFFSETS
	.align		4
        /*0094*/ 	.byte	0x04, 0x1c
        /*0096*/ 	.short	(.L_95 - .L_94)


	//   ....[0]....
.L_94:
        /*0098*/ 	.word	0x00000220


	//   ....[1]....
        /*009c*/ 	.word	0x000006a0


	//----- nvinfo : EIATTR_CBANK_PARAM_SIZE
	.align		4
.L_95:
        /*00a0*/ 	.byte	0x03, 0x19
        /*00a2*/ 	.short	0x0c78


	//----- nvinfo : EIATTR_PARAM_CBANK
	.align		4
        /*00a4*/ 	.byte	0x04, 0x0a
        /*00a6*/ 	.short	(.L_97 - .L_96)
	.align		4
.L_96:
        /*00a8*/ 	.word	index@(.nv.constant0._Z25multi_tensor_apply_kernelI18TensorListMetadataILi2EE17LAMBStage2FunctorIfEJPfS4_ffEEvlPViT_T0_DpT1_)
        /*00ac*/ 	.short	0x0210
        /*00ae*/ 	.short	0x0c78


	//----- nvinfo : EIATTR_SW_WAR
	.align		4
.L_97:
        /*00b0*/ 	.byte	0x04, 0x36
        /*00b2*/ 	.short	(.L_99 - .L_98)
.L_98:
        /*00b4*/ 	.word	0x00000008
.L_99:


//--------------------- .nv.info._Z25multi_tensor_apply_kernelI18TensorListMetadataILi4EE17LAMBStage1FunctorIN3c104HalfEEJffffff10adamMode_tfffEEvlPViT_T0_DpT1_ --------------------------
	.section	.nv.info._Z25multi_tensor_apply_kernelI18TensorListMetadataILi4EE17LAMBStage1FunctorIN3c104HalfEEJffffff10adamMode_tfffEEvlPViT_T0_DpT1_,"",@"SHT_CUDA_INFO"
	.sectionflags	@""
	.align	4


	//----- nvinfo : EIATTR_CUDA_API_VERSION
	.align		4
        /*0000*/ 	.byte	0x04, 0x37
        /*0002*/ 	.short	(.L_101 - .L_100)
.L_100:
        /*0004*/ 	.word	0x00000082


	//----- nvinfo : EIATTR_KPARAM_INFO
	.align		4
.L_101:
        /*0008*/ 	.byte	0x04, 0x17
        /*000a*/ 	.short	(.L_103 - .L_102)
.L_102:
        /*000c*/ 	.word	0x00000000
        /*0010*/ 	.short	0x000d
        /*0012*/ 	.short	0x0c20
        /*0014*/ 	.byte	0x00, 0xf0, 0x11, 0x00


	//----- nvinfo : EIATTR_KPARAM_INFO
	.align		4
.L_103:
        /*0018*/ 	.byte	0x04, 0x17
        /*001a*/ 	.short	(.L_105 - .L_104)
.L_104:
        /*001c*/ 	.word	0x00000000
        /*0020*/ 	.short	0x000c
        /*0022*/ 	.short	0x0c1c
        /*0024*/ 	.byte	0x00, 0xf0, 0x11, 0x00


	//----- nvinfo : EIATTR_KPARAM_INFO
	.align		4
.L_105:
        /*0028*/ 	.byte	0x04, 0x17
        /*002a*/ 	.short	(.L_107 - .L_106)
.L_106:
        /*002c*/ 	.word	0x00000000
        /*0030*/ 	.short	0x000b
        /*0032*/ 	.short	0x0c18
        /*0034*/ 	.byte	0x00, 0xf0, 0x11, 0x00


	//----- nvinfo : EIATTR_KPARAM_INFO
	.align		4
.L_107:
        /*0038*/ 	.byte	0x04, 0x17
        /*003a*/ 	.short	(.L_109 - .L_108)
.L_108:
        /*003c*/ 	.word	0x00000000
        /*0040*/ 	.short	0x000a
        /*0042*/ 	.short	0x0c14
        /*0044*/ 	.byte	0x00, 0xf0, 0x11, 0x00


	//----- nvinfo : EIATTR_KPARAM_INFO
	.align		4
.L_109:
        /*0048*/ 	.byte	0x04, 0x17
        /*004a*/ 	.short	(.L_111 - .L_110)
.L_110:
        /*004c*/ 	.word	0x00000000
        /*0050*/ 	.short	0x0009
        /*0052*/ 	.short	0x0c10
        /*0054*/ 	.byte	0x00, 0xf0, 0x11, 0x00


	//----- nvinfo : EIATTR_KPARAM_INFO
	.align		4
.L_111:
        /*0058*/ 	.byte	0x04, 0x17
        /*005a*/ 	.short	(.L_113 - .L_112)
.L_112:
        /*005c*/ 	.word	0x00000000
        /*0060*/ 	.short	0x0008
        /*0062*/ 	.short	0x0c0c
        /*0064*/ 	.byte	0x00, 0xf0, 0x11, 0x00


	//----- nvinfo : EIATTR_KPARAM_INFO
	.align		4
.L_113:
        /*0068*/ 	.byte	0x04, 0x17
        /*006a*/ 	.short	(.L_115 - .L_114)
.L_114:
        /*006c*/ 	.word	0x00000000
        /*0070*/ 	.short	0x0007
        /*0072*/ 	.short	0x0c08
        /*0074*/ 	.byte	0x00, 0xf0, 0x11, 0x00


	//----- nvinfo : EIATTR_KPARAM_INFO
	.align		4
.L_115:
        /*0078*/ 	.byte	0x04, 0x17
        /*007a*/ 	.short	(.L_117 - .L_116)
.L_116:
        /*007c*/ 	.word	0x00000000
        /*0080*/ 	.short	0x0006
        /*0082*/ 	.short	0x0c04
        /*0084*/ 	.byte	0x00, 0xf0, 0x11, 0x00


	//----- nvinfo : EIATTR_KPARAM_INFO
	.align		4
.L_117:
        /*0088*/ 	.byte	0x04, 0x17
        /*008a*/ 	.short	(.L_119 - .L_118)
.L_118:
        /*008c*/ 	.word	0x00000000
        /*0090*/ 	.short	0x0005
        /*0092*/ 	.short	0x0c00
        /*0094*/ 	.byte	0x00, 0xf0, 0x11, 0x00


	//----- nvinfo : EIATTR_KPARAM_INFO
	.align		4
.L_119:
        /*0098*/ 	.byte	0x04, 0x17
        /*009a*/ 	.short	(.L_121 - .L_120)
.L_120:
        /*009c*/ 	.word	0x00000000
        /*00a0*/ 	.short	0x0004
        /*00a2*/ 	.short	0x0bfc
        /*00a4*/ 	.byte	0x00, 0xf0, 0x11, 0x00


	//----- nvinfo : EIATTR_KPARAM_INFO
	.align		4
.L_121:
        /*00a8*/ 	.byte	0x04, 0x17
        /*00aa*/ 	.short	(.L_123 - .L_122)
.L_122:
        /*00ac*/ 	.word	0x00000000
        /*00b0*/ 	.short	0x0003
        /*00b2*/ 	.short	0x0bf8
        /*00b4*/ 	.byte	0x00, 0xf0, 0x05, 0x00


	//----- nvinfo : EIATTR_KPARAM_INFO
	.align		4
.L_123:
        /*00b8*/ 	.byte	0x04, 0x17
        /*00ba*/ 	.short	(.L_125 - .L_124)
.L_124:
        /*00bc*/ 	.word	0x00000000
        /*00c0*/ 	.short	0x0002
        /*00c2*/ 	.short	0x0010
        /*00c4*/ 	.byte	0x00, 0xf0, 0xa1, 0x2f


	//----- nvinfo : EIATTR_KPARAM_INFO
	.align		4
.L_125:
        /*00c8*/ 	.byte	0x04, 0x17
        /*00ca*/ 	.short	(.L_127 - .L_126)
.L_126:
        /*00cc*/ 	.word	0x00000000
        /*00d0*/ 	.short	0x0001
        /*00d2*/ 	.short	0x0008
        /*00d4*/ 	.byte	0x00, 0xf0, 0x21, 0x00


	//----- nvinfo : EIATTR_KPARAM_INFO
	.align		4
.L_127:
        /*00d8*/ 	.byte	0x04, 0x17
        /*00da*/ 	.short	(.L_129 - .L_128)
.L_128:
        /*00dc*/ 	.word	0x00000000
        /*00e0*/ 	.short	0x0000
        /*00e2*/ 	.short	0x0000
        /*00e4*/ 	.byte	0x00, 0xf0, 0x21, 0x00


	//----- nvinfo : EIATTR_SPARSE_MMA_MASK
	.align		4
.L_129:
        /*00e8*/ 	.byte	0x03, 0x50
        /*00ea*/ 	.short	0x0000


	//----- nvinfo : EIATTR_MAXREG_COUNT
	.align		4
        /*00ec*/ 	.byte	0x03, 0x1b
        /*00ee*/ 	.short	0x00ff


	//----- nvinfo : EIATTR_MERCURY_ISA_VERSION
	.align		4
        /*00f0*/ 	.byte	0x03, 0x5f
        /*00f2*/ 	.short	0x0101


	//----- nvinfo : EIATTR_EXIT_INSTR_OFFSETS
	.align		4
        /*00f4*/ 	.byte	0x04, 0x1c
        /*00f6*/ 	.short	(.L_131 - .L_130)


	//   ....[0]....
.L_130:
        /*00f8*/ 	.word	0x00000110


	//   ....[1]....
        /*00fc*/ 	.word	0x00001bd0


	//----- nvinfo : EIATTR_CRS_STACK_SIZE
	.align		4
.L_131:
        /*0100*/ 	.byte	0x04, 0x1e
        /*0102*/ 	.short	(.L_133 - .L_132)
.L_132:
        /*0104*/ 	.word	0x00000000


	//----- nvinfo : EIATTR_CBANK_PARAM_SIZE
	.align		4
.L_133:
        /*0108*/ 	.byte	0x03, 0x19
        /*010a*/ 	.short	0x0c24


	//----- nvinfo : EIATTR_PARAM_CBANK
	.align		4
        /*010c*/ 	.byte	0x04, 0x0a
        /*010e*/ 	.short	(.L_135 - .L_134)
	.align		4
.L_134:
        /*0110*/ 	.word	index@(.nv.constant0._Z25multi_tensor_apply_kernelI18TensorListMetadataILi4EE17LAMBStage1FunctorIN3c104HalfEEJffffff10adamMode_tfffEEvlPViT_T0_DpT1_)
        /*0114*/ 	.short	0x0210
        /*0116*/ 	.short	0x0c24


	//----- nvinfo : EIATTR_SW_WAR
	.align		4
.L_135:
        /*0118*/ 	.byte	0x04, 0x36
        /*011a*/ 	.short	(.L_137 - .L_136)
.L_136:
        /*011c*/ 	.word	0x00000008
.L_137:


//--------------------- .nv.info._Z25multi_tensor_apply_kernelI18TensorListMetadataILi4EE17LAMBStage1FunctorIfEJffffff10adamMode_tfffEEvlPViT_T0_DpT1_ --------------------------
	.section	.nv.info._Z25multi_tensor_apply_kernelI18TensorListMetadataILi4EE17LAMBStage1FunctorIfEJffffff10adamMode_tfffEEvlPViT_T0_DpT1_,"",@"SHT_CUDA_INFO"
	.sectionflags	@""
	.align	4


	//----- nvinfo : EIATTR_CUDA_API_VERSION
	.align		4
        /*0000*/ 	.byte	0x04, 0x37
        /*0002*/ 	.short	(.L_139 - .L_138)
.L_138:
        /*0004*/ 	.word	0x00000082


	//----- nvinfo : EIATTR_KPARAM_INFO
	.align		4
.L_139:
        /*0008*/ 	.byte	0x04, 0x17
        /*000a*/ 	.short	(.L_141 - .L_140)
.L_140:
        /*000c*/ 	.word	0x00000000
        /*0010*/ 	.short	0x000d
        /*0012*/ 	.short	0x0c20
        /*0014*/ 	.byte	0x00, 0xf0, 0x11, 0x00


	//----- nvinfo : EIATTR_KPARAM_INFO
	.align		4
.L_141:
        /*0018*/ 	.byte	0x04, 0x17
        /*001a*/ 	.short	(.L_143 - .L_142)
.L_142:
        /*001c*/ 	.word	0x00000000
        /*0020*/ 	.short	0x000c
        /*0022*/ 	.short	0x0c1c
        /*0024*/ 	.byte	0x00, 0xf0, 0x11, 0x00


	//----- nvinfo : EIATTR_KPARAM_INFO
	.align		4
.L_143:
        /*0028*/ 	.byte	0x04, 0x17
        /*002a*/ 	.short	(.L_145 - .L_144)
.L_144:
        /*002c*/ 	.word	0x00000000
        /*0030*/ 	.short	0x000b
        /*0032*/ 	.short	0x0c18
        /*0034*/ 	.byte	0x00, 0xf0, 0x11, 0x00


	//----- nvinfo : EIATTR_KPARAM_INFO
	.align		4
.L_145:
        /*0038*/ 	.byte	0x04, 0x17
        /*003a*/ 	.short	(.L_147 - .L_146)
.L_146:
        /*003c*/ 	.word	0x00000000
        /*0040*/ 	.short	0x000a
        /*0042*/ 	.short	0x0c14
        /*0044*/ 	.byte	0x00, 0xf0, 0x11, 0x00


	//----- nvinfo : EIATTR_KPARAM_INFO
	.align		4
.L_147:
        /*0048*/ 	.byte	0x04, 0x17
        /*004a*/ 	.short	(.L_149 - .L_148)
.L_148:
        /*004c*/ 	.word	0x00000000
        /*0050*/ 	.short	0x0009
        /*0052*/ 	.short	0x0c10
        /*0054*/ 	.byte	0x00, 0xf0, 0x11, 0x00


	//----- nvinfo : EIATTR_KPARAM_INFO
	.align		4
.L_149:
        /*0058*/ 	.byte	0x04, 0x17
        /*005a*/ 	.short	(.L_151 - .L_150)
.L_150:
        /*005c*/ 	.word	0x00000000
        /*0060*/ 	.short	0x0008
        /*0062*/ 	.short	0x0c0c
        /*0064*/ 	.byte	0x00, 0xf0, 0x11, 0x00


	//----- nvinfo : EIATTR_KPARAM_INFO
	.align		4
.L_151:
        /*0068*/ 	.byte	0x04, 0x17
        /*006a*/ 	.short	(.L_153 - .L_152)
.L_152:
        /*006c*/ 	.word	0x00000000
        /*0070*/ 	.short	0x0007
        /*0072*/ 	.short	0x0c08
        /*0074*/ 	.byte	0x00, 0xf0, 0x11, 0x00


	//----- nvinfo : EIATTR_KPARAM_INFO
	.align		4
.L_153:
        /*0078*/ 	.byte	0x04, 0x17
        /*007a*/ 	.short	(.L_155 - .L_154)
.L_154:
        /*007c*/ 	.word	0x00000000
        /*0080*/ 	.short	0x0006
        /*0082*/ 	.short	0x0c04
        /*0084*/ 	.byte	0x00, 0xf0, 0x11, 0x00


	//----- nvinfo : EIATTR_KPARAM_INFO
	.align		4
.L_155:
        /*0088*/ 	.byte	0x04, 0x17
        /*008a*/ 	.short	(.L_157 - .L_156)
.L_156:
        /*008c*/ 	.word	0x00000000
        /*0090*/ 	.short	0x0005
        /*0092*/ 	.short	0x0c00
        /*0094*/ 	.byte	0x00, 0xf0, 0x11, 0x00


	//----- nvinfo : EIATTR_KPARAM_INFO
	.align		4
.L_157:
        /*0098*/ 	.byte	0x04, 0x17
        /*009a*/ 	.short	(.L_159 - .L_158)
.L_158:
        /*009c*/ 	.word	0x00000000
        /*00a0*/ 	.short	0x0004
        /*00a2*/ 	.short	0x0bfc
        /*00a4*/ 	.byte	0x00, 0xf0, 0x11, 0x00


	//----- nvinfo : EIATTR_KPARAM_INFO
	.align		4
.L_159:
        /*00a8*/ 	.byte	0x04, 0x17
        /*00aa*/ 	.short	(.L_161 - .L_160)
.L_160:
        /*00ac*/ 	.word	0x00000000
        /*00b0*/ 	.short	0x0003
        /*00b2*/ 	.short	0x0bf8
        /*00b4*/ 	.byte	0x00, 0xf0, 0x05, 0x00


	//----- nvinfo : EIATTR_KPARAM_INFO
	.align		4
.L_161:
        /*00b8*/ 	.byte	0x04, 0x17
        /*00ba*/ 	.short	(.L_163 - .L_162)
.L_162:
        /*00bc*/ 	.word	0x00000000
        /*00c0*/ 	.short	0x0002
        /*00c2*/ 	.short	0x0010
        /*00c4*/ 	.byte	0x00, 0xf0, 0xa1, 0x2f


	//----- nvinfo : EIATTR_KPARAM_INFO
	.align		4
.L_163:
        /*00c8*/ 	.byte	0x04, 0x17
        /*00ca*/ 	.short	(.L_165 - .L_164)
.L_164:
        /*00cc*/ 	.word	0x00000000
        /*00d0*/ 	.short	0x0001
        /*00d2*/ 	.short	0x0008
        /*00d4*/ 	.byte	0x00, 0xf0, 0x21, 0x00


	//----- nvinfo : EIATTR_KPARAM_INFO
	.align		4
.L_165:
        /*00d8*/ 	.byte	0x04, 0x17
        /*00da*/ 	.short	(.L_167 - .L_166)
.L_166:
        /*00dc*/ 	.word	0x00000000
        /*00e0*/ 	.short	0x0000
        /*00e2*/ 	.short	0x0000
        /*00e4*/ 	.byte	0x00, 0xf0, 0x21, 0x00


	//----- nvinfo : EIATTR_SPARSE_MMA_MASK
	.align		4
.L_167:
        /*00e8*/ 	.byte	0x03, 0x50
        /*00ea*/ 	.short	0x0000


	//----- nvinfo : EIATTR_MAXREG_COUNT
	.align		4
        /*00ec*/ 	.byte	0x03, 0x1b
        /*00ee*/ 	.short	0x00ff


	//----- nvinfo : EIATTR_MERCURY_ISA_VERSION
	.align		4
        /*00f0*/ 	.byte	0x03, 0x5f
        /*00f2*/ 	.short	0x0101


	//----- nvinfo : EIATTR_EXIT_INSTR_OFFSETS
	.align		4
        /*00f4*/ 	.byte	0x04, 0x1c
        /*00f6*/ 	.short	(.L_169 - .L_168)


	//   ....[0]....
.L_168:
        /*00f8*/ 	.word	0x00000120


	//   ....[1]....
        /*00fc*/ 	.word	0x000018a0


	//----- nvinfo : EIATTR_CRS_STACK_SIZE
	.align		4
.L_169:
        /*0100*/ 	.byte	0x04, 0x1e
        /*0102*/ 	.short	(.L_171 - .L_170)
.L_170:
        /*0104*/ 	.word	0x00000000


	//----- nvinfo : EIATTR_CBANK_PARAM_SIZE
	.align		4
.L_171:
        /*0108*/ 	.byte	0x03, 0x19
        /*010a*/ 	.short	0x0c24


	//----- nvinfo : EIATTR_PARAM_CBANK
	.align		4
        /*010c*/ 	.byte	0x04, 0x0a
        /*010e*/ 	.short	(.L_173 - .L_172)
	.align		4
.L_172:
        /*0110*/ 	.word	index@(.nv.constant0._Z25multi_tensor_apply_kernelI18TensorListMetadataILi4EE17LAMBStage1FunctorIfEJffffff10adamMode_tfffEEvlPViT_T0_DpT1_)
        /*0114*/ 	.short	0x0210
        /*0116*/ 	.short	0x0c24


	//----- nvinfo : EIATTR_SW_WAR
	.align		4
.L_173:
        /*0118*/ 	.byte	0x04, 0x36
        /*011a*/ 	.short	(.L_175 - .L_174)
.L_174:
        /*011c*/ 	.word	0x00000008
.L_175:


//--------------------- .nv.callgraph             --------------------------
	.section	.nv.callgraph,"",@"SHT_CUDA_CALLGRAPH"
	.align	4
	.sectionentsize	8
	.align		4
        /*0000*/ 	.word	0x00000000
	.align		4
        /*0004*/ 	.word	0xffffffff
	.align		4
        /*0008*/ 	.word	0x00000000
	.align		4
        /*000c*/ 	.word	0xfffffffe
	.align		4
        /*0010*/ 	.word	0x00000000
	.align		4
        /*0014*/ 	.word	0xfffffffd
	.align		4
        /*0018*/ 	.word	0x00000000
	.align		4
        /*001c*/ 	.word	0xfffffffc


//--------------------- .nv.constant4             --------------------------
	.section	.nv.constant4,"a",@progbits
	.align	8
	.align		8
.nv.constant4:
        /*0000*/ 	.dword	_ZN56_INTERNAL_3ec342f3_25_fused_lamb_cuda_kernel_cu_a66d8c3e4cuda3std3__45__cpo5beginE
	.align		8
        /*0008*/ 	.dword	_ZN56_INTERNAL_3ec342f3_25_fused_lamb_cuda_kernel_cu_a66d8c3e4cuda3std3__45__cpo3endE
	.align		8
        /*0010*/ 	.dword	_ZN56_INTERNAL_3ec342f3_25_fused_lamb_cuda_kernel_cu_a66d8c3e4cuda3std3__45__cpo6cbeginE
	.align		8
        /*0018*/ 	.dword	_ZN56_INTERNAL_3ec342f3_25_fused_lamb_cuda_kernel_cu_a66d8c3e4cuda3std3__45__cpo4cendE
	.align		8
        /*0020*/ 	.dword	_ZN56_INTERNAL_3ec342f3_25_fused_lamb_cuda_kernel_cu_a66d8c3e4cuda3std3__45__cpo6rbeginE
	.align		8
        /*0028*/ 	.dword	_ZN56_INTERNAL_3ec342f3_25_fused_lamb_cuda_kernel_cu_a66d8c3e4cuda3std3__45__cpo4rendE
	.align		8
        /*0030*/ 	.dword	_ZN56_INTERNAL_3ec342f3_25_fused_lamb_cuda_kernel_cu_a66d8c3e4cuda3std3__45__cpo7crbeginE
	.align		8
        /*0038*/ 	.dword	_ZN56_INTERNAL_3ec342f3_25_fused_lamb_cuda_kernel_cu_a66d8c3e4cuda3std3__45__cpo5crendE
	.align		8
        /*0040*/ 	.dword	_ZN56_INTERNAL_3ec342f3_25_fused_lamb_cuda_kernel_cu_a66d8c3e4cuda3std3__458_GLOBAL__N__3ec342f3_25_fused_lamb_cuda_kernel_cu_a66d8c3e6ignoreE
	.align		8
        /*0048*/ 	.dword	_ZN56_INTERNAL_3ec342f3_25_fused_lamb_cuda_kernel_cu_a66d8c3e4cuda3std3__419piecewise_constructE
	.align		8
        /*0050*/ 	.dword	_ZN56_INTERNAL_3ec342f3_25_fused_lamb_cuda_kernel_cu_a66d8c3e4cuda3std3__48in_placeE
	.align		8
        /*0058*/ 	.dword	_ZN56_INTERNAL_3ec342f3_25_fused_lamb_cuda_kernel_cu_a66d8c3e4cuda3std3__420unreachable_sentinelE
	.align		8
        /*0060*/ 	.dword	_ZN56_INTERNAL_3ec342f3_25_fused_lamb_cuda_kernel_cu_a66d8c3e4cuda3std6ranges3__45__cpo4swapE
	.align		8
        /*0068*/ 	.dword	_ZN56_INTERNAL_3ec342f3_25_fused_lamb_cuda_kernel_cu_a66d8c3e4cuda3std6ranges3__45__cpo9iter_moveE
	.align		8
        /*0070*/ 	.dword	_ZN56_INTERNAL_3ec342f3_25_fused_lamb_cuda_kernel_cu_a66d8c3e4cuda3std6ranges3__45__cpo5beginE
	.align		8
        /*0078*/ 	.dword	_ZN56_INTERNAL_3ec342f3_25_fused_lamb_cuda_kernel_cu_a66d8c3e4cuda3std6ranges3__45__cpo3endE
	.align		8
        /*0080*/ 	.dword	_ZN56_INTERNAL_3ec342f3_25_fused_lamb_cuda_kernel_cu_a66d8c3e4cuda3std6ranges3__45__cpo6cbeginE
	.align		8
        /*0088*/ 	.dword	_ZN56_INTERNAL_3ec342f3_25_fused_lamb_cuda_kernel_cu_a66d8c3e4cuda3std6ranges3__45__cpo4cendE
	.align		8
        /*0090*/ 	.dword	_ZN56_INTERNAL_3ec342f3_25_fused_lamb_cuda_kernel_cu_a66d8c3e4cuda3std6ranges3__45__cpo7advanceE
	.align		8
        /*0098*/ 	.dword	_ZN56_INTERNAL_3ec342f3_25_fused_lamb_cuda_kernel_cu_a66d8c3e4cuda3std6ranges3__45__cpo9iter_swapE
	.align		8
        /*00a0*/ 	.dword	_ZN56_INTERNAL_3ec342f3_25_fused_lamb_cuda_kernel_cu_a66d8c3e4cuda3std6ranges3__45__cpo4nextE
	.align		8
        /*00a8*/ 	.dword	_ZN56_INTERNAL_3ec342f3_25_fused_lamb_cuda_kernel_cu_a66d8c3e4cuda3std6ranges3__45__cpo4prevE
	.align		8
        /*00b0*/ 	.dword	_ZN56_INTERNAL_3ec342f3_25_fused_lamb_cuda_kernel_cu_a66d8c3e4cuda3std6ranges3__45__cpo4dataE
	.align		8
        /*00b8*/ 	.dword	_ZN56_INTERNAL_3ec342f3_25_fused_lamb_cuda_kernel_cu_a66d8c3e4cuda3std6ranges3__45__cpo5cdataE
	.align		8
        /*00c0*/ 	.dword	_ZN56_INTERNAL_3ec342f3_25_fused_lamb_cuda_kernel_cu_a66d8c3e4cuda3std6ranges3__45__cpo4sizeE
	.align		8
        /*00c8*/ 	.dword	_ZN56_INTERNAL_3ec342f3_25_fused_lamb_cuda_kernel_cu_a66d8c3e4cuda3std6ranges3__45__cpo5ssizeE
	.align		8
        /*00d0*/ 	.dword	_ZN56_INTERNAL_3ec342f3_25_fused_lamb_cuda_kernel_cu_a66d8c3e4cuda3std6ranges3__45__cpo8distanceE
	.align		8
        /*00d8*/ 	.dword	_ZN56_INTERNAL_3ec342f3_25_fused_lamb_cuda_kernel_cu_a66d8c3e6thrust23THRUST_300001_SM_900_NS6system6detail10sequential3seqE


//--------------------- .text._Z25multi_tensor_apply_kernelI18TensorListMetadataILi2EE17LAMBStage2FunctorIN3c104HalfEEJPfS6_ffEEvlPViT_T0_DpT1_ --------------------------
	.section	.text._Z25multi_tensor_apply_kernelI18TensorListMetadataILi2EE17LAMBStage2FunctorIN3c104HalfEEJPfS6_ffEEvlPViT_T0_DpT1_,"ax",@progbits
	.align	128
        .global         _Z25multi_tensor_apply_kernelI18TensorListMetadataILi2EE17LAMBStage2FunctorIN3c104HalfEEJPfS6_ffEEvlPViT_T0_DpT1_
        .type           _Z25multi_tensor_apply_kernelI18TensorListMetadataILi2EE17LAMBStage2FunctorIN3c104HalfEEJPfS6_ffEEvlPViT_T0_DpT1_,@function
        .size           _Z25multi_tensor_apply_kernelI18TensorListMetadataILi2EE17LAMBStage2FunctorIN3c104HalfEEJPfS6_ffEEvlPViT_T0_DpT1_,(.L_x_42 - _Z25multi_tensor_apply_kernelI18TensorListMetadataILi2EE17LAMBStage2FunctorIN3c104HalfEEJPfS6_ffEEvlPViT_T0_DpT1_)
        .other          _Z25multi_tensor_apply_kernelI18TensorListMetadataILi2EE17LAMBStage2FunctorIN3c104HalfEEJPfS6_ffEEvlPViT_T0_DpT1_,@"STO_CUDA_ENTRY STV_DEFAULT"
_Z25multi_tensor_apply_kernelI18TensorListMetadataILi2EE17LAMBStage2FunctorIN3c104HalfEEJPfS6_ffEEvlPViT_T0_DpT1_:
.text._Z25multi_tensor_apply_kernelI18TensorListMetadataILi2EE17LAMBStage2FunctorIN3c104HalfEEJPfS6_ffEEvlPViT_T0_DpT1_:
[----:B------:R-:W-:Y:S08]  /*0000*/  LDC R1, c[0x0][0x28] ;  /* 0x00000a00ff017b82 */ /* 0x000ff00000000800 */
[----:B------:R-:W0:Y:S01]  /*0010*/  S2UR UR4, SR_CTAID.X ;  /* 0x00000000000479c3 */ /* 0x000e220000002500 */
[----:B------:R-:W-:Y:S01]  /*0020*/  UMOV UR6, 0x10 ;  /* 0x0000001000067882 */ /* 0x000fe20000000000 */
[----:B------:R-:W-:-:S06]  /*0030*/  ULDC.64 UR10, c[0x0][0x208] ;  /* 0x00008200000a7ab9 */ /* 0x000fcc0000000a00 */
[----:B------:R-:W1:Y:S08]  /*0040*/  LDC R0, c[0x0][0x210] ;  /* 0x00008400ff007b82 */ /* 0x000e700000000800 */
[----:B------:R-:W2:Y:S01]  /*0050*/  LDC R11, c[0x0][0xe60] ;  /* 0x00039800ff0b7b82 */ /* 0x000ea20000000800 */
[----:B0-----:R-:W-:-:S03]  /*0060*/  ULEA UR5, UR4, UR6, 0x2 ;  /* 0x0000000604057291 */ /* 0x001fc6000f8e103f */
[----:B------:R-:W-:Y:S02]  /*0070*/  ULDC.U8 UR4, c[0x0][UR4+0x820] ;  /* 0x0002080004047abb */ /* 0x000fe40008000000 */
[----:B------:R-:W-:Y:S01]  /*0080*/  ULEA UR6, UR4, UR6, 0x3 ;  /* 0x0000000604067291 */ /* 0x000fe2000f8e183f */
[----:B-1----:R-:W-:-:S06]  /*0090*/  ISETP.GE.AND P1, PT, R0, 0x1, PT ;  /* 0x000000010000780c */ /* 0x002fcc0003f26270 */
[----:B------:R-:W-:Y:S02]  /*00a0*/  ULDC UR5, c[0x0][UR5+0x950] ;  /* 0x0002540005057abb */ /* 0x000fe40008000800 */
[----:B------:R-:W-:Y:S02]  /*00b0*/  IMAD R4, R0, UR5, RZ ;  /* 0x0000000500047c24 */ /* 0x000fe4000f8e02ff */
[----:B--2---:R-:W-:Y:S01]  /*00c0*/  VIADD R11, R11, UR4 ;  /* 0x000000040b0b7c36 */ /* 0x004fe20008000000 */
[----:B------:R-:W-:Y:S02]  /*00d0*/  ULDC UR5, c[0x0][UR6+0x610] ;  /* 0x0001840006057abb */ /* 0x000fe40008000800 */
[----:B------:R-:W-:Y:S01]  /*00e0*/  IADD3 R5, -R4, UR5, RZ ;  /* 0x0000000504057c10 */ /* 0x000fe2000fffe1ff */
[----:B------:R-:W-:Y:S02]  /*00f0*/  ULDC UR5, c[0x0][0xe84] ;  /* 0x0003a10000057ab9 */ /* 0x000fe40000000800 */
[----:B------:R-:W-:Y:S01]  /*0100*/  FSETP.NEU.FTZ.AND P0, PT, RZ, UR5, PT ;  /* 0x00000005ff007c0b */ /* 0x000fe2000bf1d000 */
[----:B------:R-:W-:Y:S01]  /*0110*/  ULDC UR5, c[0x0][0xe80] ;  /* 0x0003a00000057ab9 */ /* 0x000fe20000000800 */
[----:B------:R-:W-:Y:S01]  /*0120*/  ISETP.LT.OR P1, PT, R5, 0x1, !P1 ;  /* 0x000000010500780c */ /* 0x000fe20004f21670 */
[----:B------:R-:W-:-:S10]  /*0130*/  IMAD.U32 R7, RZ, RZ, UR5 ;  /* 0x00000005ff077e24 */ /* 0x000fd4000f8e00ff */
[----:B------:R-:W-:Y:S05]  /*0140*/  @!P0 BRA `(.L_x_0) ;  /* 0x0000000000348947 */ /* 0x000fea0003800000 */
[----:B------:R-:W0:Y:S08]  /*0150*/  LDC.64 R2, c[0x0][0xe70] ;  /* 0x00039c00ff027b82 */ /* 0x000e300000000a00 */
[----:B------:R-:W1:Y:S01]  /*0160*/  LDC.64 R8, c[0x0][0xe78] ;  /* 0x00039e00ff087b82 */ /* 0x000e620000000a00 */
[----:B0-----:R-:W-:-:S06]  /*0170*/  IMAD.WIDE R2, R11, 0x4, R2 ;  /* 0x000000040b027825 */ /* 0x001fcc00078e0202 */
[----:B------:R-:W2:Y:S01]  /*0180*/  LDG.E R2, desc[UR10][R2.64] ;  /* 0x0000000a02027981 */ /* 0x000ea2000c1e1900 */
[----:B-1----:R-:W-:-:S06]  /*0190*/  IMAD.WIDE R8, R11, 0x4, R8 ;  /* 0x000000040b087825 */ /* 0x002fcc00078e0208 */
[----:B------:R-:W3:Y:S01]  /*01a0*/  LDG.E R8, desc[UR10][R8.64] ;  /* 0x0000000a08087981 */ /* 0x000ee2000c1e1900 */
[----:B--2---:R-:W-:Y:S02]  /*01b0*/  FSETP.NEU.FTZ.AND P2, PT, R2, RZ, PT ;  /* 0x000000ff0200720b */ /* 0x004fe40003f5d000 */
[----:B---3--:R-:W-:-:S04]  /*01c0*/  FSETP.NEU.FTZ.AND P0, PT, R8, RZ, PT ;  /* 0x000000ff0800720b */ /* 0x008fc80003f1d000 */
[----:B------:R-:W-:-:S13]  /*01d0*/  PLOP3.LUT P0, PT, P2, P0, PT, 0x2a, 0x0 ;  /* 0x000000000000781c */ /* 0x000fda0001700572 */
[----:B------:R-:W0:Y:S01]  /*01e0*/  @!P0 LDC R13, c[0x0][0xe80] ;  /* 0x0003a000ff0d8b82 */ /* 0x000e220000000800 */
[----:B------:R-:W1:Y:S02]  /*01f0*/  @!P0 MUFU.RCP R11, R8 ;  /* 0x00000008000b8308 */ /* 0x000e640000001000 */
[----:B-1----:R-:W-:-:S04]  /*0200*/  @!P0 FMUL.FTZ R0, R2, R11 ;  /* 0x0000000b02008220 */ /* 0x002fc80000410000 */
[----:B0-----:R-:W-:-:S07]  /*0210*/  @!P0 FMUL.FTZ R7, R0, R13 ;  /* 0x0000000d00078220 */ /* 0x001fce0000410000 */
.L_x_0:
[----:B------:R-:W-:Y:S05]  /*0220*/  @P1 EXIT ;  /* 0x000000000000194d */ /* 0x000fea0003800000 */
[----:B------:R-:W0:Y:S01]  /*0230*/  S2R R6, SR_TID.X ;  /* 0x0000000000067919 */ /* 0x000e220000002100 */
[----:B------:R-:W1:Y:S01]  /*0240*/  LDC R8, c[0x0][0x210] ;  /* 0x00008400ff087b82 */ /* 0x000e620000000800 */
[----:B------:R-:W-:Y:S01]  /*0250*/  SHF.R.S32.HI R9, RZ, 0x1f, R4 ;  /* 0x0000001fff097819 */ /* 0x000fe20000011404 */
[----:B------:R-:W-:Y:S01]  /*0260*/  ULDC.64 UR8, c[0x0][UR6+0x210] ;  /* 0x0000840006087abb */ /* 0x000fe20008000a00 */
[----:B------:R-:W-:Y:S01]  /*0270*/  ULDC.64 UR6, c[0x0][UR6+0x410] ;  /* 0x0001040006067abb */ /* 0x000fe20008000a00 */
[----:B------:R-:W-:Y:S01]  /*0280*/  ULDC UR5, c[0x0][0x0] ;  /* 0x0000000000057ab9 */ /* 0x000fe20000000800 */
[----:B------:R-:W-:-:S05]  /*0290*/  UMOV UR4, URZ ;  /* 0x0000003f00047c82 */ /* 0x000fca0008000000 */
.L_x_1:
[----:B0--3--:R-:W-:-:S05]  /*02a0*/  VIADD R15, R6, UR4 ;  /* 0x00000004060f7c36 */ /* 0x009fca0008000000 */
[C---:B-1----:R-:W-:Y:S02]  /*02b0*/  ISETP.GE.AND P0, PT, R15.reuse, R8, PT ;  /* 0x000000080f00720c */ /* 0x042fe40003f06270 */
[----:B------:R-:W-:Y:S02]  /*02c0*/  IADD3 R13, P1, R4, R15, RZ ;  /* 0x0000000f040d7210 */ /* 0x000fe40007f3e0ff */
[C---:B------:R-:W-:Y:S02]  /*02d0*/  ISETP.LT.AND P0, PT, R15.reuse, R5, !P0 ;  /* 0x000000050f00720c */ /* 0x040fe40004701270 */
[----:B------:R-:W-:Y:S01]  /*02e0*/  LEA.HI.X.SX32 R14, R15, R9, 0x1, P1 ;  /* 0x000000090f0e7211 */ /* 0x000fe200008f0eff */
[----:B------:R-:W-:-:S03]  /*02f0*/  IMAD.SHL.U32 R12, R13, 0x2, RZ ;  /* 0x000000020d0c7824 */ /* 0x000fc600078e00ff */
[----:B------:R-:W-:-:S07]  /*0300*/  SHF.L.U64.HI R13, R13, 0x1, R14 ;  /* 0x000000010d0d7819 */ /* 0x000fce000001020e */
[----:B------:R-:W-:-:S04]  /*0310*/  @P0 IADD3 R16, P1, R12, UR8, RZ ;  /* 0x000000080c100c10 */ /* 0x000fc8000ff3e0ff */
[----:B------:R-:W-:-:S05]  /*0320*/  @P0 IADD3.X R17, R13, UR9, RZ, P1, !PT ;  /* 0x000000090d110c10 */ /* 0x000fca0008ffe4ff */
[----:B------:R0:W2:Y:S01]  /*0330*/  @P0 LDG.E.U16 R24, desc[UR10][R16.64] ;  /* 0x0000000a10180981 */ /* 0x0000a2000c1e1500 */
[----:B------:R-:W-:-:S04]  /*0340*/  VIADD R22, R15, UR5 ;  /* 0x000000050f167c36 */ /* 0x000fc80008000000 */
[C---:B------:R-:W-:Y:S01]  /*0350*/  VIADD R25, R22.reuse, UR5 ;  /* 0x0000000516197c36 */ /* 0x040fe20008000000 */
[----:B------:R-:W-:Y:S02]  /*0360*/  ISETP.GE.AND P1, PT, R22, R8, PT ;  /* 0x000000081600720c */ /* 0x000fe40003f26270 */
[----:B------:R-:W-:Y:S02]  /*0370*/  IADD3 R15, P3, R4, R22, RZ ;  /* 0x00000016040f7210 */ /* 0x000fe40007f7e0ff */
[----:B------:R-:W-:Y:S02]  /*0380*/  ISETP.LT.AND P1, PT, R22, R5, !P1 ;  /* 0x000000051600720c */ /* 0x000fe40004f21270 */
[----:B------:R-:W-:Y:S01]  /*0390*/  ISETP.GE.AND P2, PT, R25, R8, PT ;  /* 0x000000081900720c */ /* 0x000fe20003f46270 */
[----:B------:R-:W-:Y:S01]  /*03a0*/  IMAD.SHL.U32 R14, R15, 0x2, RZ ;  /* 0x000000020f0e7824 */ /* 0x000fe200078e00ff */
[----:B------:R-:W-:Y:S02]  /*03b0*/  IADD3 R18, P4, R4, R25, RZ ;  /* 0x0000001904127210 */ /* 0x000fe40007f9e0ff */
[----:B------:R-:W-:-:S02]  /*03c0*/  ISETP.LT.AND P2, PT, R25, R5, !P2 ;  /* 0x000000051900720c */ /* 0x000fc40005741270 */
[-C--:B------:R-:W-:Y:S02]  /*03d0*/  LEA.HI.X.SX32 R22, R22, R9.reuse, 0x1, P3 ;  /* 0x0000000916167211 */ /* 0x080fe400018f0eff */
[----:B------:R-:W-:Y:S02]  /*03e0*/  LEA.HI.X.SX32 R19, R25, R9, 0x1, P4 ;  /* 0x0000000919137211 */ /* 0x000fe400020f0eff */
[----:B------:R-:W-:Y:S01]  /*03f0*/  SHF.L.U64.HI R15, R15, 0x1, R22 ;  /* 0x000000010f0f7819 */ /* 0x000fe20000010216 */
[----:B------:R-:W-:Y:S01]  /*0400*/  VIADD R22, R25, UR5 ;  /* 0x0000000519167c36 */ /* 0x000fe20008000000 */
[----:B------:R-:W-:Y:S02]  /*0410*/  @P1 IADD3 R28, P3, R14, UR8, RZ ;  /* 0x000000080e1c1c10 */ /* 0x000fe4000ff7e0ff */
[C---:B------:R-:W-:Y:S01]  /*0420*/  SHF.L.U64.HI R19, R18.reuse, 0x1, R19 ;  /* 0x0000000112137819 */ /* 0x040fe20000010213 */
[----:B------:R-:W-:Y:S01]  /*0430*/  IMAD.SHL.U32 R18, R18, 0x2, RZ ;  /* 0x0000000212127824 */ /* 0x000fe200078e00ff */
[----:B------:R-:W-:-:S02]  /*0440*/  @P1 IADD3.X R29, R15, UR9, RZ, P3, !PT ;  /* 0x000000090f1d1c10 */ /* 0x000fc40009ffe4ff */
[----:B------:R-:W-:Y:S02]  /*0450*/  ISETP.GE.AND P3, PT, R22, R8, PT ;  /* 0x000000081600720c */ /* 0x000fe40003f66270 */
[----:B0-----:R-:W-:Y:S01]  /*0460*/  @P2 IADD3 R16, P4, R18, UR8, RZ ;  /* 0x0000000812102c10 */ /* 0x001fe2000ff9e0ff */
[----:B------:R-:W3:Y:S01]  /*0470*/  @P1 LDG.E.U16 R28, desc[UR10][R28.64] ;  /* 0x0000000a1c1c1981 */ /* 0x000ee2000c1e1500 */
[----:B------:R-:W-:Y:S02]  /*0480*/  IADD3 R26, P5, R4, R22, RZ ;  /* 0x00000016041a7210 */ /* 0x000fe40007fbe0ff */
[C---:B------:R-:W-:Y:S02]  /*0490*/  ISETP.LT.AND P3, PT, R22.reuse, R5, !P3 ;  /* 0x000000051600720c */ /* 0x040fe40005f61270 */
[----:B------:R-:W-:Y:S02]  /*04a0*/  @P2 IADD3.X R17, R19, UR9, RZ, P4, !PT ;  /* 0x0000000913112c10 */ /* 0x000fe4000a7fe4ff */
[----:B------:R-:W-:-:S03]  /*04b0*/  LEA.HI.X.SX32 R25, R22, R9, 0x1, P5 ;  /* 0x0000000916197211 */ /* 0x000fc600028f0eff */
[----:B------:R-:W4:Y:S01]  /*04c0*/  @P2 LDG.E.U16 R16, desc[UR10][R16.64] ;  /* 0x0000000a10102981 */ /* 0x000f22000c1e1500 */
[C---:B------:R-:W-:Y:S01]  /*04d0*/  SHF.L.U64.HI R22, R26.reuse, 0x1, R25 ;  /* 0x000000011a167819 */ /* 0x040fe20000010219 */
[----:B------:R-:W-:Y:S02]  /*04e0*/  IMAD.SHL.U32 R26, R26, 0x2, RZ ;  /* 0x000000021a1a7824 */ /* 0x000fe400078e00ff */
[----:B--2---:R-:W-:-:S03]  /*04f0*/  @P0 HADD2.F32 R3, -RZ, R24.H0_H0 ;  /* 0x20000018ff030230 */ /* 0x004fc60000004100 */
[----:B------:R-:W-:-:S04]  /*0500*/  @P3 IADD3 R24, P4, R26, UR8, RZ ;  /* 0x000000081a183c10 */ /* 0x000fc8000ff9e0ff */
[----:B------:R-:W-:-:S05]  /*0510*/  @P3 IADD3.X R25, R22, UR9, RZ, P4, !PT ;  /* 0x0000000916193c10 */ /* 0x000fca000a7fe4ff */
[----:B------:R-:W2:Y:S01]  /*0520*/  @P3 LDG.E.U16 R24, desc[UR10][R24.64] ;  /* 0x0000000a18183981 */ /* 0x000ea2000c1e1500 */
[----:B------:R-:W-:Y:S02]  /*0530*/  IADD3 R12, P5, R12, UR6, RZ ;  /* 0x000000060c0c7c10 */ /* 0x000fe4000ffbe0ff */
[----:B------:R-:W-:Y:S02]  /*0540*/  IADD3 R14, P4, R14, UR6, RZ ;  /* 0x000000060e0e7c10 */ /* 0x000fe4000ff9e0ff */
[----:B------:R-:W-:Y:S02]  /*0550*/  IADD3.X R13, R13, UR7, RZ, P5, !PT ;  /* 0x000000070d0d7c10 */ /* 0x000fe4000affe4ff */
[----:B------:R-:W-:Y:S01]  /*0560*/  IADD3.X R15, R15, UR7, RZ, P4, !PT ;  /* 0x000000070f0f7c10 */ /* 0x000fe2000a7fe4ff */
[----:B------:R-:W-:Y:S01]  /*0570*/  ULEA UR4, UR5, UR4, 0x2 ;  /* 0x0000000405047291 */ /* 0x000fe2000f8e103f */
[----:B---3--:R-:W-:Y:S02]  /*0580*/  @P1 HADD2.F32 R2, -RZ, R28.H0_H0 ;  /* 0x2000001cff021230 */ /* 0x008fe40000004100 */
[----:B----4-:R-:W-:Y:S01]  /*0590*/  @P2 HADD2.F32 R0, -RZ, R16.H0_H0 ;  /* 0x20000010ff002230 */ /* 0x010fe20000004100 */
[----:B------:R-:W-:-:S02]  /*05a0*/  IADD3 R16, P5, R18, UR6, RZ ;  /* 0x0000000612107c10 */ /* 0x000fc4000ffbe0ff */
[----:B------:R-:W-:Y:S02]  /*05b0*/  IADD3 R18, P4, R26, UR6, RZ ;  /* 0x000000061a127c10 */ /* 0x000fe4000ff9e0ff */
[----:B------:R-:W-:Y:S01]  /*05c0*/  IADD3.X R17, R19, UR7, RZ, P5, !PT ;  /* 0x0000000713117c10 */ /* 0x000fe2000affe4ff */
[----:B------:R-:W3:Y:S01]  /*05d0*/  @P0 LDG.E.U16 R26, desc[UR10][R12.64] ;  /* 0x0000000a0c1a0981 */ /* 0x000ee2000c1e1500 */
[----:B------:R-:W-:-:S03]  /*05e0*/  IADD3.X R19, R22, UR7, RZ, P4, !PT ;  /* 0x0000000716137c10 */ /* 0x000fc6000a7fe4ff */
[----:B------:R-:W4:Y:S04]  /*05f0*/  @P1 LDG.E.U16 R22, desc[UR10][R14.64] ;  /* 0x0000000a0e161981 */ /* 0x000f28000c1e1500 */
[----:B------:R-:W5:Y:S01]  /*0600*/  @P3 LDG.E.U16 R25, desc[UR10][R18.64] ;  /* 0x0000000a12193981 */ /* 0x000f62000c1e1500 */
[----:B--2---:R-:W-:-:S03]  /*0610*/  @P3 HADD2.F32 R10, -RZ, R24.H0_H0 ;  /* 0x20000018ff0a3230 */ /* 0x004fc60000004100 */
[----:B------:R-:W2:Y:S01]  /*0620*/  @P2 LDG.E.U16 R24, desc[UR10][R16.64] ;  /* 0x0000000a10182981 */ /* 0x000ea2000c1e1500 */
[----:B---3--:R-:W-:Y:S02]  /*0630*/  @P0 HADD2.F32 R20, -RZ, R26.H0_H0 ;  /* 0x2000001aff140230 */ /* 0x008fe40000004100 */
[----:B----4-:R-:W-:-:S03]  /*0640*/  @P1 HADD2.F32 R11, -RZ, R22.H0_H0 ;  /* 0x20000016ff0b1230 */ /* 0x010fc60000004100 */
[-C--:B------:R-:W-:Y:S02]  /*0650*/  FFMA.FTZ R20, R3, -R7.reuse, R20 ;  /* 0x8000000703147223 */ /* 0x080fe40000010014 */
[----:B------:R-:W-:-:S03]  /*0660*/  FFMA.FTZ R11, R2, -R7, R11 ;  /* 0x80000007020b7223 */ /* 0x000fc6000001000b */
[----:B------:R-:W-:Y:S01]  /*0670*/  @P0 F2FP.F16.F32.PACK_AB R22, RZ, R20 ;  /* 0x00000014ff16023e */ /* 0x000fe200000000ff */
[----:B-----5:R-:W-:-:S04]  /*0680*/  @P3 HADD2.F32 R23, -RZ, R25.H0_H0 ;  /* 0x20000019ff173230 */ /* 0x020fc80000004100 */
[----:B------:R3:W-:Y:S01]  /*0690*/  @P0 STG.E.U16 desc[UR10][R12.64], R22 ;  /* 0x000000160c000986 */ /* 0x0007e2000c10150a */
[----:B------:R-:W-:Y:S01]  /*06a0*/  ISETP.LE.AND P0, PT, R8, UR4, PT ;  /* 0x0000000408007c0c */ /* 0x000fe2000bf03270 */
[----:B------:R-:W-:-:S05]  /*06b0*/  FFMA.FTZ R23, R10, -R7, R23 ;  /* 0x800000070a177223 */ /* 0x000fca0000010017 */
[----:B------:R-:W-:Y:S01]  /*06c0*/  @P3 F2FP.F16.F32.PACK_AB R26, RZ, R23 ;  /* 0x00000017ff1a323e */ /* 0x000fe200000000ff */
[----:B--2---:R-:W-:Y:S01]  /*06d0*/  @P2 HADD2.F32 R21, -RZ, R24.H0_H0 ;  /* 0x20000018ff152230 */ /* 0x004fe20000004100 */
[----:B------:R-:W-:-:S05]  /*06e0*/  @P1 F2FP.F16.F32.PACK_AB R24, RZ, R11 ;  /* 0x0000000bff18123e */ /* 0x000fca00000000ff */
[----:B------:R3:W-:Y:S01]  /*06f0*/  @P1 STG.E.U16 desc[UR10][R14.64], R24 ;  /* 0x000000180e001986 */ /* 0x0007e2000c10150a */
[----:B------:R-:W-:Y:S01]  /*0700*/  ISETP.GT.AND P1, PT, R5, UR4, PT ;  /* 0x0000000405007c0c */ /* 0x000fe2000bf24270 */
[----:B------:R-:W-:-:S05]  /*0710*/  FFMA.FTZ R21, R0, -R7, R21 ;  /* 0x8000000700157223 */ /* 0x000fca0000010015 */
[----:B------:R-:W-:-:S05]  /*0720*/  @P2 F2FP.F16.F32.PACK_AB R25, RZ, R21 ;  /* 0x00000015ff19223e */ /* 0x000fca00000000ff */
[----:B------:R3:W-:Y:S04]  /*0730*/  @P2 STG.E.U16 desc[UR10][R16.64], R25 ;  /* 0x0000001910002986 */ /* 0x0007e8000c10150a */
[----:B------:R3:W-:Y:S01]  /*0740*/  @P3 STG.E.U16 desc[UR10][R18.64], R26 ;  /* 0x0000001a12003986 */ /* 0x0007e2000c10150a */
[----:B------:R-:W-:Y:S05]  /*0750*/  @!P0 BRA P1, `(.L_x_1) ;  /* 0xfffffff800d08947 */ /* 0x000fea000083ffff */
[----:B------:R-:W-:Y:S05]  /*0760*/  EXIT ;  /* 0x000000000000794d */ /* 0x000fea0003800000 */
.L_x_2:
[----:B------:R-:W-:-:S00]  /*0770*/  BRA `(.L_x_2) ;  /* 0xfffffffc00fc7947 */ /* 0x000fc0000383ffff */
[----:B------:R-:W-:-:S00]  /*0780*/  NOP ;  /* 0x0000000000007918 */ /* 0x000fc00000000000 */
[----:B------:R-:W-:-:S00]  /*0790*/  NOP ;  /* 0x0000000000007918 */ /* 0x000fc00000000000 */
[----:B------:R-:W-:-:S00]  /*07a0*/  NOP ;  /* 0x0000000000007918 */ /* 0x000fc00000000000 */
[----:B------:R-:W-:-:S00]  /*07b0*/  NOP ;  /* 0x0000000000007918 */ /* 0x000fc00000000000 */
[----:B------:R-:W-:-:S00]  /*07c0*/  NOP ;  /* 0x0000000000007918 */ /* 0x000fc00000000000 */
[----:B------:R-:W-:-:S00]  /*07d0*/  NOP ;  /* 0x0000000000007918 */ /* 0x000fc00000000000 */
[----:B------:R-:W-:-:S00]  /*07e0*/  NOP ;  /* 0x0000000000007918 */ /* 0x000fc00000000000 */
[----:B------:R-:W-:-:S00]  /*07f0*/  NOP ;  /* 0x0000000000007918 */ /* 0x000fc00000000000 */
.L_x_42:


//--------------------- .text._Z25multi_tensor_apply_kernelI18TensorListMetadataILi2EE17LAMBStage2FunctorIfEJPfS4_ffEEvlPViT_T0_DpT1_ --------------------------
	.section	.text._Z25multi_tensor_apply_kernelI18TensorListMetadataILi2EE17LAMBStage2FunctorIfEJPfS4_ffEEvlPViT_T0_DpT1_,"ax",@progbits
	.align	128
        .global         _Z25multi_tensor_apply_kernelI18TensorListMetadataILi2EE17LAMBStage2FunctorIfEJPfS4_ffEEvlPViT_T0_DpT1_
        .type           _Z25multi_tensor_apply_kernelI18TensorListMetadataILi2EE17LAMBStage2FunctorIfEJPfS4_ffEEvlPViT_T0_DpT1_,@function
        .size           _Z25multi_tensor_apply_kernelI18TensorListMetadataILi2EE17LAMBStage2FunctorIfEJPfS4_ffEEvlPViT_T0_DpT1_,(.L_x_43 - _Z25multi_tensor_apply_kernelI18TensorListMetadataILi2EE17LAMBStage2FunctorIfEJPfS4_ffEEvlPViT_T0_DpT1_)
        .other          _Z25multi_tensor_apply_kernelI18TensorListMetadataILi2EE17LAMBStage2FunctorIfEJPfS4_ffEEvlPViT_T0_DpT1_,@"STO_CUDA_ENTRY STV_DEFAULT"
_Z25multi_tensor_apply_kernelI18TensorListMetadataILi2EE17LAMBStage2FunctorIfEJPfS4_ffEEvlPViT_T0_DpT1_:
.text._Z25multi_tensor_apply_kernelI18TensorListMetadataILi2EE17LAMBStage2FunctorIfEJPfS4_ffEEvlPViT_T0_DpT1_:
        /* <DEDUP_REMOVED lines=34> */
.L_x_3:
        /* <DEDUP_REMOVED lines=8> */
.L_x_4:
[----:B0-2---:R-:W-:-:S04]  /*02a0*/  VIADD R3, R20, UR4 ;  /* 0x0000000414037c36 */ /* 0x005fc80008000000 */
[C---:B------:R-:W-:Y:S01]  /*02b0*/  VIADD R4, R3.reuse, UR5 ;  /* 0x0000000503047c36 */ /* 0x040fe20008000000 */
[----:B-1----:R-:W-:Y:S02]  /*02c0*/  ISETP.GE.AND P0, PT, R3, R21, PT ;  /* 0x000000150300720c */ /* 0x002fe40003f06270 */
[----:B------:R-:W-:Y:S02]  /*02d0*/  IADD3 R2, P2, R17, R3, RZ ;  /* 0x0000000311027210 */ /* 0x000fe40007f5e0ff */
[C---:B------:R-:W-:Y:S02]  /*02e0*/  ISETP.LT.AND P0, PT, R3.reuse, R18, !P0 ;  /* 0x000000120300720c */ /* 0x040fe40004701270 */
[----:B------:R-:W-:Y:S02]  /*02f0*/  LEA.HI.X.SX32 R3, R3, R22, 0x1, P2 ;  /* 0x0000001603037211 */ /* 0x000fe400010f0eff */
[----:B------:R-:W-:Y:S02]  /*0300*/  ISETP.GE.AND P1, PT, R4, R21, PT ;  /* 0x000000150400720c */ /* 0x000fe40003f26270 */
[----:B------:R-:W-:-:S02]  /*0310*/  IADD3 R28, P3, R17, R4, RZ ;  /* 0x00000004111c7210 */ /* 0x000fc40007f7e0ff */
[C---:B------:R-:W-:Y:S01]  /*0320*/  SHF.L.U64.HI R3, R2.reuse, 0x2, R3 ;  /* 0x0000000202037819 */ /* 0x040fe20000010203 */
[----:B------:R-:W-:Y:S01]  /*0330*/  IMAD.SHL.U32 R2, R2, 0x4, RZ ;  /* 0x0000000402027824 */ /* 0x000fe200078e00ff */
[C---:B------:R-:W-:Y:S02]  /*0340*/  ISETP.LT.AND P1, PT, R4.reuse, R18, !P1 ;  /* 0x000000120400720c */ /* 0x040fe40004f21270 */
[C---:B------:R-:W-:Y:S01]  /*0350*/  LEA.HI.X.SX32 R5, R4.reuse, R22, 0x1, P3 ;  /* 0x0000001604057211 */ /* 0x040fe200018f0eff */
[----:B------:R-:W-:Y:S01]  /*0360*/  VIADD R4, R4, UR5 ;  /* 0x0000000504047c36 */ /* 0x000fe20008000000 */
[----:B------:R-:W-:Y:S02]  /*0370*/  @P0 IADD3 R6, P3, R2, UR8, RZ ;  /* 0x0000000802060c10 */ /* 0x000fe4000ff7e0ff */
[----:B------:R-:W-:Y:S01]  /*0380*/  SHF.L.U64.HI R10, R28, 0x2, R5 ;  /* 0x000000021c0a7819 */ /* 0x000fe20000010205 */
[C---:B------:R-:W-:Y:S01]  /*0390*/  VIADD R11, R4.reuse, UR5 ;  /* 0x00000005040b7c36 */ /* 0x040fe20008000000 */
[----:B------:R-:W-:Y:S01]  /*03a0*/  ISETP.GE.AND P2, PT, R4, R21, PT ;  /* 0x000000150400720c */ /* 0x000fe20003f46270 */
[----:B------:R-:W-:Y:S01]  /*03b0*/  IMAD.SHL.U32 R28, R28, 0x4, RZ ;  /* 0x000000041c1c7824 */ /* 0x000fe200078e00ff */
[----:B------:R-:W-:-:S02]  /*03c0*/  @P0 IADD3.X R7, R3, UR9, RZ, P3, !PT ;  /* 0x0000000903070c10 */ /* 0x000fc40009ffe4ff */
[----:B------:R-:W-:Y:S02]  /*03d0*/  ISETP.GE.AND P3, PT, R11, R21, PT ;  /* 0x000000150b00720c */ /* 0x000fe40003f66270 */
[----:B------:R-:W-:Y:S01]  /*03e0*/  IADD3 R8, P4, R17, R4, RZ ;  /* 0x0000000411087210 */ /* 0x000fe20007f9e0ff */
[----:B------:R0:W2:Y:S01]  /*03f0*/  @P0 LDG.E R16, desc[UR10][R6.64] ;  /* 0x0000000a06100981 */ /* 0x0000a2000c1e1900 */
[CC--:B------:R-:W-:Y:S02]  /*0400*/  ISETP.LT.AND P2, PT, R4.reuse, R18.reuse, !P2 ;  /* 0x000000120400720c */ /* 0x0c0fe40005741270 */
[----:B------:R-:W-:Y:S02]  /*0410*/  ISETP.LT.AND P3, PT, R11, R18, !P3 ;  /* 0x000000120b00720c */ /* 0x000fe40005f61270 */
[----:B------:R-:W-:Y:S02]  /*0420*/  LEA.HI.X.SX32 R9, R4, R22, 0x1, P4 ;  /* 0x0000001604097211 */ /* 0x000fe400020f0eff */
[----:B------:R-:W-:-:S02]  /*0430*/  IADD3 R29, P5, R17, R11, RZ ;  /* 0x0000000b111d7210 */ /* 0x000fc40007fbe0ff */
[C---:B------:R-:W-:Y:S01]  /*0440*/  SHF.L.U64.HI R9, R8.reuse, 0x2, R9 ;  /* 0x0000000208097819 */ /* 0x040fe20000010209 */
[----:B------:R-:W-:Y:S01]  /*0450*/  IMAD.SHL.U32 R8, R8, 0x4, RZ ;  /* 0x0000000408087824 */ /* 0x000fe200078e00ff */
[----:B------:R-:W-:Y:S01]  /*0460*/  @P1 IADD3 R4, P4, R28, UR8, RZ ;  /* 0x000000081c041c10 */ /* 0x000fe2000ff9e0ff */
[----:B------:R-:W-:Y:S01]  /*0470*/  IMAD.SHL.U32 R26, R29, 0x4, RZ ;  /* 0x000000041d1a7824 */ /* 0x000fe200078e00ff */
[----:B------:R-:W-:Y:S02]  /*0480*/  LEA.HI.X.SX32 R11, R11, R22, 0x1, P5 ;  /* 0x000000160b0b7211 */ /* 0x000fe400028f0eff */
[----:B------:R-:W-:Y:S02]  /*0490*/  @P1 IADD3.X R5, R10, UR9, RZ, P4, !PT ;  /* 0x000000090a051c10 */ /* 0x000fe4000a7fe4ff */
[----:B------:R-:W-:Y:S02]  /*04a0*/  @P2 IADD3 R12, P4, R8, UR8, RZ ;  /* 0x00000008080c2c10 */ /* 0x000fe4000ff9e0ff */
[----:B------:R-:W-:Y:S01]  /*04b0*/  SHF.L.U64.HI R11, R29, 0x2, R11 ;  /* 0x000000021d0b7819 */ /* 0x000fe2000001020b */
[----:B------:R1:W3:Y:S01]  /*04c0*/  @P1 LDG.E R15, desc[UR10][R4.64] ;  /* 0x0000000a040f1981 */ /* 0x0002e2000c1e1900 */
[----:B0-----:R-:W-:-:S02]  /*04d0*/  @P3 IADD3 R6, P5, R26, UR8, RZ ;  /* 0x000000081a063c10 */ /* 0x001fc4000ffbe0ff */
[----:B------:R-:W-:Y:S02]  /*04e0*/  @P2 IADD3.X R13, R9, UR9, RZ, P4, !PT ;  /* 0x00000009090d2c10 */ /* 0x000fe4000a7fe4ff */
[----:B------:R-:W-:Y:S02]  /*04f0*/  IADD3 R2, P4, R2, UR6, RZ ;  /* 0x0000000602027c10 */ /* 0x000fe4000ff9e0ff */
[----:B------:R-:W-:Y:S01]  /*0500*/  @P3 IADD3.X R7, R11, UR9, RZ, P5, !PT ;  /* 0x000000090b073c10 */ /* 0x000fe2000affe4ff */
[----:B------:R-:W4:Y:S01]  /*0510*/  @P2 LDG.E R14, desc[UR10][R12.64] ;  /* 0x0000000a0c0e2981 */ /* 0x000f22000c1e1900 */
[----:B-1----:R-:W-:Y:S02]  /*0520*/  IADD3 R4, P5, R28, UR6, RZ ;  /* 0x000000061c047c10 */ /* 0x002fe4000ffbe0ff */
[----:B------:R-:W-:Y:S01]  /*0530*/  IADD3.X R3, R3, UR7, RZ, P4, !PT ;  /* 0x0000000703037c10 */ /* 0x000fe2000a7fe4ff */
[----:B------:R-:W5:Y:S01]  /*0540*/  @P3 LDG.E R0, desc[UR10][R6.64] ;  /* 0x0000000a06003981 */ /* 0x000f62000c1e1900 */
[----:B------:R-:W-:-:S03]  /*0550*/  IADD3.X R5, R10, UR7, RZ, P5, !PT ;  /* 0x000000070a057c10 */ /* 0x000fc6000affe4ff */
[----:B------:R-:W2:Y:S01]  /*0560*/  @P0 LDG.E R27, desc[UR10][R2.64] ;  /* 0x0000000a021b0981 */ /* 0x000ea2000c1e1900 */
[----:B------:R-:W-:-:S03]  /*0570*/  IADD3 R8, P4, R8, UR6, RZ ;  /* 0x0000000608087c10 */ /* 0x000fc6000ff9e0ff */
[----:B------:R-:W3:Y:S01]  /*0580*/  @P1 LDG.E R24, desc[UR10][R4.64] ;  /* 0x0000000a04181981 */ /* 0x000ee2000c1e1900 */
[----:B------:R-:W-:Y:S02]  /*0590*/  IADD3 R10, P5, R26, UR6, RZ ;  /* 0x000000061a0a7c10 */ /* 0x000fe4000ffbe0ff */
[----:B------:R-:W-:Y:S02]  /*05a0*/  IADD3.X R9, R9, UR7, RZ, P4, !PT ;  /* 0x0000000709097c10 */ /* 0x000fe4000a7fe4ff */
[----:B------:R-:W-:-:S03]  /*05b0*/  IADD3.X R11, R11, UR7, RZ, P5, !PT ;  /* 0x000000070b0b7c10 */ /* 0x000fc6000affe4ff */
[----:B------:R-:W4:Y:S04]  /*05c0*/  @P2 LDG.E R23, desc[UR10][R8.64] ;  /* 0x0000000a08172981 */ /* 0x000f28000c1e1900 */
[----:B------:R-:W5:Y:S01]  /*05d0*/  @P3 LDG.E R25, desc[UR10][R10.64] ;  /* 0x0000000a0a193981 */ /* 0x000f62000c1e1900 */
[----:B------:R-:W-:Y:S01]  /*05e0*/  ULEA UR4, UR5, UR4, 0x2 ;  /* 0x0000000405047291 */ /* 0x000fe2000f8e103f */
[-C--:B--2---:R-:W-:Y:S01]  /*05f0*/  FFMA.FTZ R27, R16, -R19.reuse, R27 ;  /* 0x80000013101b7223 */ /* 0x084fe2000001001b */
[----:B---3--:R-:W-:-:S04]  /*0600*/  FFMA.FTZ R24, R15, -R19, R24 ;  /* 0x800000130f187223 */ /* 0x008fc80000010018 */
[----:B------:R2:W-:Y:S01]  /*0610*/  @P0 STG.E desc[UR10][R2.64], R27 ;  /* 0x0000001b02000986 */ /* 0x0005e2000c10190a */
[----:B------:R-:W-:-:S03]  /*0620*/  ISETP.LE.AND P0, PT, R21, UR4, PT ;  /* 0x0000000415007c0c */ /* 0x000fc6000bf03270 */
[----:B------:R2:W-:Y:S01]  /*0630*/  @P1 STG.E desc[UR10][R4.64], R24 ;  /* 0x0000001804001986 */ /* 0x0005e2000c10190a */
[----:B------:R-:W-:Y:S01]  /*0640*/  ISETP.GT.AND P1, PT, R18, UR4, PT ;  /* 0x0000000412007c0c */ /* 0x000fe2000bf24270 */
[-C--:B----4-:R-:W-:Y:S01]  /*0650*/  FFMA.FTZ R23, R14, -R19.reuse, R23 ;  /* 0x800000130e177223 */ /* 0x090fe20000010017 */
[----:B-----5:R-:W-:-:S04]  /*0660*/  FFMA.FTZ R25, R0, -R19, R25 ;  /* 0x8000001300197223 */ /* 0x020fc80000010019 */
[----:B------:R2:W-:Y:S04]  /*0670*/  @P2 STG.E desc[UR10][R8.64], R23 ;  /* 0x0000001708002986 */ /* 0x0005e8000c10190a */
[----:B------:R2:W-:Y:S03]  /*0680*/  @P3 STG.E desc[UR10][R10.64], R25 ;  /* 0x000000190a003986 */ /* 0x0005e6000c10190a */
[----:B------:R-:W-:Y:S05]  /*0690*/  @!P0 BRA P1, `(.L_x_4) ;  /* 0xfffffffc00008947 */ /* 0x000fea000083ffff */
[----:B------:R-:W-:Y:S05]  /*06a0*/  EXIT ;  /* 0x000000000000794d */ /* 0x000fea0003800000 */
.L_x_5:
        /* <DEDUP_REMOVED lines=13> */
.L_x_43:


//--------------------- .text._Z25multi_tensor_apply_kernelI18TensorListMetadataILi4EE17LAMBStage1FunctorIN3c104HalfEEJffffff10adamMode_tfffEEvlPViT_T0_DpT1_ --------------------------
	.section	.text._Z25multi_tensor_apply_kernelI18TensorListMetadataILi4EE17LAMBStage1FunctorIN3c104HalfEEJffffff10adamMode_tfffEEvlPViT_T0_DpT1_,"ax",@progbits
	.align	128
        .global         _Z25multi_tensor_apply_kernelI18TensorListMetadataILi4EE17LAMBStage1FunctorIN3c104HalfEEJffffff10adamMode_tfffEEvlPViT_T0_DpT1_
        .type           _Z25multi_tensor_apply_kernelI18TensorListMetadataILi4EE17LAMBStage1FunctorIN3c104HalfEEJffffff10adamMode_tfffEEvlPViT_T0_DpT1_,@function
        .size           _Z25multi_tensor_apply_kernelI18TensorListMetadataILi4EE17LAMBStage1FunctorIN3c104HalfEEJffffff10adamMode_tfffEEvlPViT_T0_DpT1_,(.L_x_44 - _Z25multi_tensor_apply_kernelI18TensorListMetadataILi4EE17LAMBStage1FunctorIN3c104HalfEEJffffff10adamMode_tfffEEvlPViT_T0_DpT1_)
        .other          _Z25multi_tensor_apply_kernelI18TensorListMetadataILi4EE17LAMBStage1FunctorIN3c104HalfEEJffffff10adamMode_tfffEEvlPViT_T0_DpT1_,@"STO_CUDA_ENTRY STV_DEFAULT"
_Z25multi_tensor_apply_kernelI18TensorListMetadataILi4EE17LAMBStage1FunctorIN3c104HalfEEJffffff10adamMode_tfffEEvlPViT_T0_DpT1_:
.text._Z25multi_tensor_apply_kernelI18TensorListMetadataILi4EE17LAMBStage1FunctorIN3c104HalfEEJffffff10adamMode_tfffEEvlPViT_T0_DpT1_:
[----:B------:R-:W-:Y:S08]  /*0000*/  LDC R1, c[0x0][0x28] ;  /* 0x00000a00ff017b82 */ /* 0x000ff00000000800 */
[----:B------:R-:W0:Y:S01]  /*0010*/  S2UR UR5, SR_CTAID.X ;  /* 0x00000000000579c3 */ /* 0x000e220000002500 */
[----:B------:R-:W-:-:S07]  /*0020*/  UMOV UR6, 0x10 ;  /* 0x0000001000067882 */ /* 0x000fce0000000000 */
[----:B------:R-:W1:Y:S01]  /*0030*/  LDC R0, c[0x0][0xe30] ;  /* 0x00038c00ff007b82 */ /* 0x000e620000000800 */
[----:B0-----:R-:W-:-:S03]  /*0040*/  ULEA UR4, UR5, UR6, 0x2 ;  /* 0x0000000605047291 */ /* 0x001fc6000f8e103f */
[----:B------:R-:W-:Y:S02]  /*0050*/  ULDC.U8 UR5, c[0x0][UR5+0x7c0] ;  /* 0x0001f00005057abb */ /* 0x000fe40008000000 */
[----:B------:R-:W-:-:S03]  /*0060*/  ULEA UR5, UR5, UR6, 0x3 ;  /* 0x0000000605057291 */ /* 0x000fc6000f8e183f */
[----:B------:R-:W-:Y:S02]  /*0070*/  ULDC UR6, c[0x0][0x210] ;  /* 0x0000840000067ab9 */ /* 0x000fe40000000800 */
[----:B------:R-:W-:Y:S02]  /*0080*/  UISETP.GE.AND UP0, UPT, UR6, 0x1, UPT ;  /* 0x000000010600788c */ /* 0x000fe4000bf06270 */
[----:B------:R-:W-:Y:S02]  /*0090*/  ULDC UR4, c[0x0][UR4+0x8f0] ;  /* 0x00023c0004047abb */ /* 0x000fe40008000800 */
[----:B------:R-:W-:-:S03]  /*00a0*/  UIMAD UR8, UR4, UR6, URZ ;  /* 0x00000006040872a4 */ /* 0x000fc6000f8e023f */
[----:B------:R-:W-:Y:S02]  /*00b0*/  ULDC UR4, c[0x0][UR5+0x690] ;  /* 0x0001a40005047abb */ /* 0x000fe40008000800 */
[----:B------:R-:W-:-:S03]  /*00c0*/  UIADD3 UR9, UR4, -UR8, URZ ;  /* 0x8000000804097290 */ /* 0x000fc6000fffe03f */
[----:B------:R-:W-:Y:S01]  /*00d0*/  ULDC UR4, c[0x0][0xe2c] ;  /* 0x00038b0000047ab9 */ /* 0x000fe20000000800 */
[----:B------:R-:W-:Y:S01]  /*00e0*/  UISETP.LT.OR UP0, UPT, UR9, 0x1, !UP0 ;  /* 0x000000010900788c */ /* 0x000fe2000c701670 */
[----:B-1----:R-:W-:-:S05]  /*00f0*/  FSETP.LT.FTZ.AND P0, PT, R0, UR4, PT ;  /* 0x0000000400007c0b */ /* 0x002fca000bf11000 */
[----:B------:R-:W-:-:S13]  /*0100*/  PLOP3.LUT P1, PT, PT, PT, UP0, 0x80, 0x0 ;  /* 0x000000000000781c */ /* 0x000fda0003f2f008 */
[----:B------:R-:W-:Y:S05]  /*0110*/  @P1 EXIT ;  /* 0x000000000000194d */ /* 0x000fea0003800000 */
[----:B------:R-:W0:Y:S01]  /*0120*/  LDC R2, c[0x0][0xe10] ;  /* 0x00038400ff027b82 */ /* 0x000e220000000800 */
[----:B------:R-:W1:Y:S01]  /*0130*/  S2R R11, SR_TID.X ;  /* 0x00000000000b7919 */ /* 0x000e620000002100 */
[----:B------:R-:W2:Y:S01]  /*0140*/  @P0 MUFU.RCP R0, R0 ;  /* 0x0000000000000308 */ /* 0x000ea20000001000 */
[----:B------:R-:W-:Y:S01]  /*0150*/  ULDC UR18, c[0x0][0xe28] ;  /* 0x00038a0000127ab9 */ /* 0x000fe20000000800 */
[----:B------:R-:W-:Y:S01]  /*0160*/  IMAD.MOV.U32 R10, RZ, RZ, 0x3f800000 ;  /* 0x3f800000ff0a7424 */ /* 0x000fe200078e00ff */
[----:B------:R-:W-:Y:S01]  /*0170*/  ULDC.64 UR10, c[0x0][UR5+0x210] ;  /* 0x00008400050a7abb */ /* 0x000fe20008000a00 */
[----:B------:R-:W-:Y:S01]  /*0180*/  ULDC.64 UR12, c[0x0][UR5+0x330] ;  /* 0x0000cc00050c7abb */ /* 0x000fe20008000a00 */
[----:B------:R-:W-:Y:S01]  /*0190*/  ULDC.64 UR14, c[0x0][UR5+0x450] ;  /* 0x00011400050e7abb */ /* 0x000fe20008000a00 */
[----:B------:R-:W-:Y:S01]  /*01a0*/  ULDC.64 UR6, c[0x0][UR5+0x570] ;  /* 0x00015c0005067abb */ /* 0x000fe20008000a00 */
[----:B------:R-:W-:Y:S01]  /*01b0*/  FSETP.NEU.FTZ.AND P4, PT, RZ, UR18, PT ;  /* 0x00000012ff007c0b */ /* 0x000fe2000bf9d000 */
[----:B------:R-:W-:Y:S01]  /*01c0*/  USHF.R.S32.HI UR17, URZ, 0x1f, UR8 ;  /* 0x0000001f3f117899 */ /* 0x000fe20008011408 */
[----:B------:R-:W-:Y:S01]  /*01d0*/  ULDC UR5, c[0x0][0x0] ;  /* 0x0000000000057ab9 */ /* 0x000fe20000000800 */
[----:B------:R-:W-:Y:S01]  /*01e0*/  ULDC.64 UR18, c[0x0][0x208] ;  /* 0x0000820000127ab9 */ /* 0x000fe20000000a00 */
[----:B------:R-:W-:Y:S01]  /*01f0*/  ULDC UR28, c[0x0][0xe28] ;  /* 0x00038a00001c7ab9 */ /* 0x000fe20000000800 */
[----:B------:R-:W-:Y:S01]  /*0200*/  ULDC UR25, c[0x0][0x210] ;  /* 0x0000840000197ab9 */ /* 0x000fe20000000800 */
[----:B------:R-:W-:Y:S01]  /*0210*/  ULDC UR21, c[0x0][0xe0c] ;  /* 0x0003830000157ab9 */ /* 0x000fe20000000800 */
[----:B------:R-:W-:Y:S01]  /*0220*/  ULDC UR24, c[0x0][0xe20] ;  /* 0x0003880000187ab9 */ /* 0x000fe20000000800 */
[----:B------:R-:W-:Y:S01]  /*0230*/  ULDC UR20, c[0x0][0xe24] ;  /* 0x0003890000147ab9 */ /* 0x000fe20000000800 */
[----:B--2---:R-:W-:Y:S01]  /*0240*/  @P0 FMUL.FTZ R10, R0, UR4 ;  /* 0x00000004000a0c20 */ /* 0x004fe20008410000 */
[----:B------:R-:W-:Y:S01]  /*0250*/  UMOV UR4, URZ ;  /* 0x0000003f00047c82 */ /* 0x000fe20008000000 */
[----:B------:R-:W-:Y:S01]  /*0260*/  ULDC.64 UR26, c[0x0][0xe10] ;  /* 0x00038400001a7ab9 */ /* 0x000fe20000000a00 */
[----:B------:R-:W-:Y:S01]  /*0270*/  ULDC.64 UR22, c[0x0][0xe18] ;  /* 0x0003860000167ab9 */ /* 0x000fe20000000a00 */
[----:B0-----:R-:W-:-:S05]  /*0280*/  FADD.FTZ R2, -R2, 1 ;  /* 0x3f80000002027421 */ /* 0x001fca0000010100 */
[----:B-1----:R-:W-:-:S15]  /*0290*/  R2UR UR16, R2 ;  /* 0x00000000021072ca */ /* 0x002fde00000e0000 */
.L_x_25:
[----:B0-2---:R-:W-:Y:S01]  /*02a0*/  VIADD R9, R11, UR4 ;  /* 0x000000040b097c36 */ /* 0x005fe20008000000 */
[----:B------:R-:W-:Y:S01]  /*02b0*/  BSSY B0, `(.L_x_6) ;  /* 0x00000c7000007945 */ /* 0x000fe20003800000 */
[----:B---3--:R-:W-:-:S03]  /*02c0*/  IMAD.MOV.U32 R8, RZ, RZ, RZ ;  /* 0x000000ffff087224 */ /* 0x008fc600078e00ff */
[----:B------:R-:W-:-:S04]  /*02d0*/  ISETP.GE.AND P0, PT, R9, UR25, PT ;  /* 0x0000001909007c0c */ /* 0x000fc8000bf06270 */
[----:B------:R-:W-:Y:S01]  /*02e0*/  ISETP.LT.AND P0, PT, R9, UR9, !P0 ;  /* 0x0000000909007c0c */ /* 0x000fe2000c701270 */
[----:B------:R-:W-:-:S12]  /*02f0*/  @!P4 BRA `(.L_x_7) ;  /* 0x0000000400b8c947 */ /* 0x000fd80003800000 */
[----:B------:R-:W-:Y:S01]  /*0300*/  VIADD R7, R9, UR5 ;  /* 0x0000000509077c36 */ /* 0x000fe20008000000 */
[----:B------:R-:W-:Y:S01]  /*0310*/  BSSY B1, `(.L_x_8) ;  /* 0x0000024000017945 */ /* 0x000fe20003800000 */
[----:B------:R-:W-:Y:S01]  /*0320*/  IMAD.MOV.U32 R6, RZ, RZ, RZ ;  /* 0x000000ffff067224 */ /* 0x000fe200078e00ff */
[----:B------:R-:W-:Y:S01]  /*0330*/  CS2R R4, SRZ ;  /* 0x0000000000047805 */ /* 0x000fe2000001ff00 */
[C---:B------:R-:W-:Y:S01]  /*0340*/  VIADD R24, R7.reuse, UR5 ;  /* 0x0000000507187c36 */ /* 0x040fe20008000000 */
[C---:B------:R-:W-:Y:S02]  /*0350*/  ISETP.GE.AND P1, PT, R7.reuse, UR25, PT ;  /* 0x0000001907007c0c */ /* 0x040fe4000bf26270 */
[----:B------:R-:W-:Y:S01]  /*0360*/  CS2R R2, SRZ ;  /* 0x0000000000027805 */ /* 0x000fe2000001ff00 */
[----:B------:R-:W-:Y:S01]  /*0370*/  IMAD.MOV.U32 R0, RZ, RZ, RZ ;  /* 0x000000ffff007224 */ /* 0x000fe200078e00ff */
[----:B------:R-:W-:Y:S01]  /*0380*/  CS2R R22, SRZ ;  /* 0x0000000000167805 */ /* 0x000fe2000001ff00 */
[C---:B------:R-:W-:Y:S01]  /*0390*/  VIADD R21, R24.reuse, UR5 ;  /* 0x0000000518157c36 */ /* 0x040fe20008000000 */
[----:B------:R-:W-:Y:S01]  /*03a0*/  ISETP.GE.AND P2, PT, R24, UR25, PT ;  /* 0x0000001918007c0c */ /* 0x000fe2000bf46270 */
[----:B------:R-:W-:Y:S01]  /*03b0*/  IMAD.MOV.U32 R20, RZ, RZ, RZ ;  /* 0x000000ffff147224 */ /* 0x000fe200078e00ff */
[----:B------:R-:W-:-:S02]  /*03c0*/  ISETP.GE.OR P1, PT, R7, UR9, P1 ;  /* 0x0000000907007c0c */ /* 0x000fc40008f26670 */
[C---:B------:R-:W-:Y:S02]  /*03d0*/  ISETP.GE.AND P3, PT, R21.reuse, UR25, PT ;  /* 0x0000001915007c0c */ /* 0x040fe4000bf66270 */
[----:B------:R-:W-:Y:S02]  /*03e0*/  ISETP.GE.OR P2, PT, R24, UR9, P2 ;  /* 0x0000000918007c0c */ /* 0x000fe40009746670 */
[----:B------:R-:W-:Y:S01]  /*03f0*/  ISETP.GE.OR P3, PT, R21, UR9, P3 ;  /* 0x0000000915007c0c */ /* 0x000fe20009f66670 */
[----:B------:R-:W-:-:S12]  /*0400*/  @!P0 BRA `(.L_x_9) ;  /* 0x0000000000508947 */ /* 0x000fd80003800000 */
[----:B------:R-:W-:-:S04]  /*0410*/  IADD3 R4, P5, R9, UR8, RZ ;  /* 0x0000000809047c10 */ /* 0x000fc8000ffbe0ff */
[----:B------:R-:W-:Y:S01]  /*0420*/  LEA.HI.X.SX32 R5, R9, UR17, 0x1, P5 ;  /* 0x0000001109057c11 */ /* 0x000fe2000a8f0eff */
[----:B------:R-:W-:-:S03]  /*0430*/  IMAD.SHL.U32 R14, R4, 0x2, RZ ;  /* 0x00000002040e7824 */ /* 0x000fc600078e00ff */
[----:B------:R-:W-:Y:S02]  /*0440*/  SHF.L.U64.HI R4, R4, 0x1, R5 ;  /* 0x0000000104047819 */ /* 0x000fe40000010205 */
[C---:B------:R-:W-:Y:S02]  /*0450*/  IADD3 R18, P6, R14.reuse, UR10, RZ ;  /* 0x0000000a0e127c10 */ /* 0x040fe4000ffde0ff */
[----:B------:R-:W-:Y:S02]  /*0460*/  IADD3 R16, P5, R14, UR12, RZ ;  /* 0x0000000c0e107c10 */ /* 0x000fe4000ffbe0ff */
[----:B------:R-:W-:Y:S02]  /*0470*/  IADD3.X R19, R4, UR11, RZ, P6, !PT ;  /* 0x0000000b04137c10 */ /* 0x000fe4000b7fe4ff */
[----:B------:R-:W-:Y:S02]  /*0480*/  IADD3 R12, P6, R14, UR14, RZ ;  /* 0x0000000e0e0c7c10 */ /* 0x000fe4000ffde0ff */
[----:B------:R-:W-:Y:S01]  /*0490*/  IADD3.X R17, R4, UR13, RZ, P5, !PT ;  /* 0x0000000d04117c10 */ /* 0x000fe2000affe4ff */
[----:B------:R-:W2:Y:S01]  /*04a0*/  LDG.E.U16 R18, desc[UR18][R18.64] ;  /* 0x0000001212127981 */ /* 0x000ea2000c1e1500 */
[----:B------:R-:W-:-:S02]  /*04b0*/  IADD3 R14, P5, R14, UR6, RZ ;  /* 0x000000060e0e7c10 */ /* 0x000fc4000ffbe0ff */
[C---:B------:R-:W-:Y:S01]  /*04c0*/  IADD3.X R13, R4.reuse, UR15, RZ, P6, !PT ;  /* 0x0000000f040d7c10 */ /* 0x040fe2000b7fe4ff */
[----:B------:R-:W3:Y:S01]  /*04d0*/  LDG.E.U16 R16, desc[UR18][R16.64] ;  /* 0x0000001210107981 */ /* 0x000ee2000c1e1500 */
[----:B------:R-:W-:-:S03]  /*04e0*/  IADD3.X R15, R4, UR7, RZ, P5, !PT ;  /* 0x00000007040f7c10 */ /* 0x000fc6000affe4ff */
[----:B------:R-:W4:Y:S04]  /*04f0*/  LDG.E.U16 R12, desc[UR18][R12.64] ;  /* 0x000000120c0c7981 */ /* 0x000f28000c1e1500 */
[----:B------:R-:W5:Y:S01]  /*0500*/  LDG.E.U16 R14, desc[UR18][R14.64] ;  /* 0x000000120e0e7981 */ /* 0x000f62000c1e1500 */
[----:B--2---:R-:W-:Y:S02]  /*0510*/  HADD2.F32 R6, -RZ, R18.H0_H0 ;  /* 0x20000012ff067230 */ /* 0x004fe40000004100 */
[----:B---3--:R-:W-:Y:S02]  /*0520*/  HADD2.F32 R5, -RZ, R16.H0_H0 ;  /* 0x20000010ff057230 */ /* 0x008fe40000004100 */
[----:B----4-:R-:W-:Y:S02]  /*0530*/  HADD2.F32 R4, -RZ, R12.H0_H0 ;  /* 0x2000000cff047230 */ /* 0x010fe40000004100 */
[----:B-----5:R-:W-:-:S07]  /*0540*/  HADD2.F32 R20, -RZ, R14.H0_H0 ;  /* 0x2000000eff147230 */ /* 0x020fce0000004100 */
.L_x_9:
[----:B------:R-:W-:Y:S05]  /*0550*/  BSYNC B1 ;  /* 0x0000000000017941 */ /* 0x000fea0003800000 */
.L_x_8:
[----:B------:R-:W-:Y:S04]  /*0560*/  BSSY B1, `(.L_x_10) ;  /* 0x0000016000017945 */ /* 0x000fe80003800000 */
[----:B------:R-:W-:Y:S05]  /*0570*/  @P1 BRA `(.L_x_11) ;  /* 0x0000000000501947 */ /* 0x000fea0003800000 */
[----:B------:R-:W-:-:S04]  /*0580*/  IADD3 R0, P1, R7, UR8, RZ ;  /* 0x0000000807007c10 */ /* 0x000fc8000ff3e0ff */
[----:B------:R-:W-:Y:S01]  /*0590*/  LEA.HI.X.SX32 R3, R7, UR17, 0x1, P1 ;  /* 0x0000001107037c11 */ /* 0x000fe200088f0eff */
[----:B------:R-:W-:-:S03]  /*05a0*/  IMAD.SHL.U32 R16, R0, 0x2, RZ ;  /* 0x0000000200107824 */ /* 0x000fc600078e00ff */
[----:B------:R-:W-:Y:S02]  /*05b0*/  SHF.L.U64.HI R0, R0, 0x1, R3 ;  /* 0x0000000100007819 */ /* 0x000fe40000010203 */
[C---:B------:R-:W-:Y:S02]  /*05c0*/  IADD3 R18, P6, R16.reuse, UR10, RZ ;  /* 0x0000000a10127c10 */ /* 0x040fe4000ffde0ff */
[C---:B------:R-:W-:Y:S02]  /*05d0*/  IADD3 R12, P5, R16.reuse, UR12, RZ ;  /* 0x0000000c100c7c10 */ /* 0x040fe4000ffbe0ff */
[----:B------:R-:W-:Y:S02]  /*05e0*/  IADD3 R14, P1, R16, UR14, RZ ;  /* 0x0000000e100e7c10 */ /* 0x000fe4000ff3e0ff */
[----:B------:R-:W-:Y:S02]  /*05f0*/  IADD3.X R19, R0, UR11, RZ, P6, !PT ;  /* 0x0000000b00137c10 */ /* 0x000fe4000b7fe4ff */
[----:B------:R-:W-:-:S02]  /*0600*/  IADD3 R16, P6, R16, UR6, RZ ;  /* 0x0000000610107c10 */ /* 0x000fc4000ffde0ff */
[C---:B------:R-:W-:Y:S01]  /*0610*/  IADD3.X R13, R0.reuse, UR13, RZ, P5, !PT ;  /* 0x0000000d000d7c10 */ /* 0x040fe2000affe4ff */
[----:B------:R-:W2:Y:S01]  /*0620*/  LDG.E.U16 R18, desc[UR18][R18.64] ;  /* 0x0000001212127981 */ /* 0x000ea2000c1e1500 */
[C---:B------:R-:W-:Y:S02]  /*0630*/  IADD3.X R15, R0.reuse, UR15, RZ, P1, !PT ;  /* 0x0000000f000f7c10 */ /* 0x040fe40008ffe4ff */
[----:B------:R-:W-:Y:S01]  /*0640*/  IADD3.X R17, R0, UR7, RZ, P6, !PT ;  /* 0x0000000700117c10 */ /* 0x000fe2000b7fe4ff */
[----:B------:R-:W3:Y:S04]  /*0650*/  LDG.E.U16 R12, desc[UR18][R12.64] ;  /* 0x000000120c0c7981 */ /* 0x000ee8000c1e1500 */
[----:B------:R-:W4:Y:S04]  /*0660*/  LDG.E.U16 R14, desc[UR18][R14.64] ;  /* 0x000000120e0e7981 */ /* 0x000f28000c1e1500 */
[----:B------:R-:W5:Y:S01]  /*0670*/  LDG.E.U16 R16, desc[UR18][R16.64] ;  /* 0x0000001210107981 */ /* 0x000f62000c1e1500 */
[----:B--2---:R-:W-:-:S02]  /*0680*/  HADD2.F32 R8, -RZ, R18.H0_H0 ;  /* 0x20000012ff087230 */ /* 0x004fc40000004100 */
[----:B---3--:R-:W-:Y:S02]  /*0690*/  HADD2.F32 R3, -RZ, R12.H0_H0 ;  /* 0x2000000cff037230 */ /* 0x008fe40000004100 */
[----:B----4-:R-:W-:Y:S02]  /*06a0*/  HADD2.F32 R2, -RZ, R14.H0_H0 ;  /* 0x2000000eff027230 */ /* 0x010fe40000004100 */
[----:B-----5:R-:W-:-:S07]  /*06b0*/  HADD2.F32 R0, -RZ, R16.H0_H0 ;  /* 0x20000010ff007230 */ /* 0x020fce0000004100 */
.L_x_11:
[----:B------:R-:W-:Y:S05]  /*06c0*/  BSYNC B1 ;  /* 0x0000000000017941 */ /* 0x000fea0003800000 */
.L_x_10:
[----:B------:R-:W-:Y:S01]  /*06d0*/  BSSY B1, `(.L_x_12) ;  /* 0x0000018000017945 */ /* 0x000fe20003800000 */
[----:B------:R-:W-:Y:S01]  /*06e0*/  CS2R R26, SRZ ;  /* 0x00000000001a7805 */ /* 0x000fe2000001ff00 */
[----:B------:R-:W-:Y:S02]  /*06f0*/  IMAD.MOV.U32 R25, RZ, RZ, RZ ;  /* 0x000000ffff197224 */ /* 0x000fe400078e00ff */
[----:B------:R-:W-:Y:S05]  /*0700*/  @P2 BRA `(.L_x_13) ;  /* 0x0000000000502947 */ /* 0x000fea0003800000 */
[----:B------:R-:W-:-:S04]  /*0710*/  IADD3 R19, P1, R24, UR8, RZ ;  /* 0x0000000818137c10 */ /* 0x000fc8000ff3e0ff */
[----:B------:R-:W-:Y:S01]  /*0720*/  LEA.HI.X.SX32 R24, R24, UR17, 0x1, P1 ;  /* 0x0000001118187c11 */ /* 0x000fe200088f0eff */
[----:B------:R-:W-:-:S03]  /*0730*/  IMAD.SHL.U32 R18, R19, 0x2, RZ ;  /* 0x0000000213127824 */ /* 0x000fc600078e00ff */
[----:B------:R-:W-:Y:S02]  /*0740*/  SHF.L.U64.HI R19, R19, 0x1, R24 ;  /* 0x0000000113137819 */ /* 0x000fe40000010218 */
[C---:B------:R-:W-:Y:S02]  /*0750*/  IADD3 R12, P1, R18.reuse, UR10, RZ ;  /* 0x0000000a120c7c10 */ /* 0x040fe4000ff3e0ff */
[C---:B------:R-:W-:Y:S02]  /*0760*/  IADD3 R14, P2, R18.reuse, UR12, RZ ;  /* 0x0000000c120e7c10 */ /* 0x040fe4000ff5e0ff */
[C---:B------:R-:W-:Y:S02]  /*0770*/  IADD3 R16, P5, R18.reuse, UR14, RZ ;  /* 0x0000000e12107c10 */ /* 0x040fe4000ffbe0ff */
        /* <DEDUP_REMOVED lines=13> */
.L_x_13:
[----:B------:R-:W-:Y:S05]  /*0850*/  BSYNC B1 ;  /* 0x0000000000017941 */ /* 0x000fea0003800000 */
.L_x_12:
[----:B------:R-:W-:Y:S01]  /*0860*/  CS2R R28, SRZ ;  /* 0x00000000001c7805 */ /* 0x000fe2000001ff00 */
[----:B------:R-:W-:Y:S01]  /*0870*/  IMAD.MOV.U32 R24, RZ, RZ, RZ ;  /* 0x000000ffff187224 */ /* 0x000fe200078e00ff */
[----:B------:R-:W-:Y:S06]  /*0880*/  @P3 BRA `(.L_x_14) ;  /* 0x0000000400a43947 */ /* 0x000fec0003800000 */
        /* <DEDUP_REMOVED lines=19> */
[----:B-----5:R-:W-:Y:S01]  /*09c0*/  HADD2.F32 R29, -RZ, R18.H0_H0 ;  /* 0x20000012ff1d7230 */ /* 0x020fe20000004100 */
[----:B------:R-:W-:Y:S06]  /*09d0*/  BRA `(.L_x_14) ;  /* 0x0000000400507947 */ /* 0x000fec0003800000 */
.L_x_7:
[C---:B------:R-:W-:Y:S01]  /*09e0*/  VIADD R7, R9.reuse, UR5 ;  /* 0x0000000509077c36 */ /* 0x040fe20008000000 */
[----:B------:R-:W-:-:S03]  /*09f0*/  @P0 IADD3 R21, P3, R9, UR8, RZ ;  /* 0x0000000809150c10 */ /* 0x000fc6000ff7e0ff */
[C---:B------:R-:W-:Y:S01]  /*0a00*/  VIADD R5, R7.reuse, UR5 ;  /* 0x0000000507057c36 */ /* 0x040fe20008000000 */
[----:B------:R-:W-:Y:S01]  /*0a10*/  ISETP.GE.AND P1, PT, R7, UR25, PT ;  /* 0x0000001907007c0c */ /* 0x000fe2000bf26270 */
[----:B------:R-:W-:Y:S01]  /*0a20*/  @P0 IMAD.SHL.U32 R20, R21, 0x2, RZ ;  /* 0x0000000215140824 */ /* 0x000fe200078e00ff */
[----:B------:R-:W-:Y:S01]  /*0a30*/  @P0 LEA.HI.X.SX32 R0, R9, UR17, 0x1, P3 ;  /* 0x0000001109000c11 */ /* 0x000fe200098f0eff */
[----:B------:R-:W-:Y:S01]  /*0a40*/  VIADD R16, R5, UR5 ;  /* 0x0000000505107c36 */ /* 0x000fe20008000000 */
[----:B------:R-:W-:Y:S02]  /*0a50*/  ISETP.GE.OR P1, PT, R7, UR9, P1 ;  /* 0x0000000907007c0c */ /* 0x000fe40008f26670 */
[C---:B------:R-:W-:Y:S02]  /*0a60*/  ISETP.GE.AND P2, PT, R5.reuse, UR25, PT ;  /* 0x0000001905007c0c */ /* 0x040fe4000bf46270 */
[----:B------:R-:W-:Y:S02]  /*0a70*/  ISETP.GE.AND P3, PT, R16, UR25, PT ;  /* 0x0000001910007c0c */ /* 0x000fe4000bf66270 */
[----:B------:R-:W-:-:S02]  /*0a80*/  ISETP.GE.OR P2, PT, R5, UR9, P2 ;  /* 0x0000000905007c0c */ /* 0x000fc40009746670 */
[----:B------:R-:W-:Y:S02]  /*0a90*/  ISETP.GE.OR P3, PT, R16, UR9, P3 ;  /* 0x0000000910007c0c */ /* 0x000fe40009f66670 */
[----:B------:R-:W-:Y:S02]  /*0aa0*/  @P0 SHF.L.U64.HI R21, R21, 0x1, R0 ;  /* 0x0000000115150819 */ /* 0x000fe40000010200 */
[----:B------:R-:W-:Y:S02]  /*0ab0*/  @P0 IADD3 R2, P6, R20, UR10, RZ ;  /* 0x0000000a14020c10 */ /* 0x000fe4000ffde0ff */
[----:B------:R-:W-:Y:S02]  /*0ac0*/  @!P1 IADD3 R15, P5, R7, UR8, RZ ;  /* 0x00000008070f9c10 */ /* 0x000fe4000ffbe0ff */
[----:B------:R-:W-:Y:S02]  /*0ad0*/  @P0 IADD3.X R3, R21, UR11, RZ, P6, !PT ;  /* 0x0000000b15030c10 */ /* 0x000fe4000b7fe4ff */
[----:B------:R-:W-:Y:S01]  /*0ae0*/  @!P1 LEA.HI.X.SX32 R0, R7, UR17, 0x1, P5 ;  /* 0x0000001107009c11 */ /* 0x000fe2000a8f0eff */
[----:B------:R-:W-:Y:S01]  /*0af0*/  @!P1 IMAD.SHL.U32 R14, R15, 0x2, RZ ;  /* 0x000000020f0e9824 */ /* 0x000fe200078e00ff */
[----:B------:R-:W-:-:S02]  /*0b00*/  @!P2 IADD3 R6, P6, R5, UR8, RZ ;  /* 0x000000080506ac10 */ /* 0x000fc4000ffde0ff */
[----:B------:R-:W-:Y:S01]  /*0b10*/  @!P1 SHF.L.U64.HI R15, R15, 0x1, R0 ;  /* 0x000000010f0f9819 */ /* 0x000fe20000010200 */
[----:B------:R-:W2:Y:S01]  /*0b20*/  @P0 LDG.E.U16 R3, desc[UR18][R2.64] ;  /* 0x0000001202030981 */ /* 0x000ea2000c1e1500 */
[----:B------:R-:W-:Y:S01]  /*0b30*/  @!P1 IADD3 R12, P5, R14, UR10, RZ ;  /* 0x0000000a0e0c9c10 */ /* 0x000fe2000ffbe0ff */
[----:B------:R-:W-:Y:S01]  /*0b40*/  @!P2 IMAD.SHL.U32 R26, R6, 0x2, RZ ;  /* 0x00000002061aa824 */ /* 0x000fe200078e00ff */
[----:B------:R-:W-:Y:S02]  /*0b50*/  @!P2 LEA.HI.X.SX32 R5, R5, UR17, 0x1, P6 ;  /* 0x000000110505ac11 */ /* 0x000fe4000b0f0eff */
[----:B------:R-:W-:Y:S02]  /*0b60*/  @!P3 IADD3 R4, P6, R16, UR8, RZ ;  /* 0x000000081004bc10 */ /* 0x000fe4000ffde0ff */
[----:B------:R-:W-:Y:S02]  /*0b70*/  @!P1 IADD3.X R13, R15, UR11, RZ, P5, !PT ;  /* 0x0000000b0f0d9c10 */ /* 0x000fe4000affe4ff */
[----:B------:R-:W-:-:S02]  /*0b80*/  @!P2 SHF.L.U64.HI R6, R6, 0x1, R5 ;  /* 0x000000010606a819 */ /* 0x000fc40000010205 */
[----:B------:R-:W-:Y:S01]  /*0b90*/  @!P2 IADD3 R24, P5, R26, UR10, RZ ;  /* 0x0000000a1a18ac10 */ /* 0x000fe2000ffbe0ff */
[----:B------:R0:W3:Y:S01]  /*0ba0*/  @!P1 LDG.E.U16 R0, desc[UR18][R12.64] ;  /* 0x000000120c009981 */ /* 0x0000e2000c1e1500 */
[----:B------:R-:W-:Y:S02]  /*0bb0*/  @!P3 LEA.HI.X.SX32 R5, R16, UR17, 0x1, P6 ;  /* 0x000000111005bc11 */ /* 0x000fe4000b0f0eff */
[----:B------:R-:W-:Y:S02]  /*0bc0*/  @!P2 IADD3.X R25, R6, UR11, RZ, P5, !PT ;  /* 0x0000000b0619ac10 */ /* 0x000fe4000affe4ff */
[----:B------:R-:W-:Y:S02]  /*0bd0*/  @!P2 IADD3 R16, P5, R26, UR14, RZ ;  /* 0x0000000e1a10ac10 */ /* 0x000fe4000ffbe0ff */
[C---:B------:R-:W-:Y:S01]  /*0be0*/  @!P3 SHF.L.U64.HI R5, R4.reuse, 0x1, R5 ;  /* 0x000000010405b819 */ /* 0x040fe20000010205 */
[----:B------:R-:W-:Y:S01]  /*0bf0*/  @!P3 IMAD.SHL.U32 R4, R4, 0x2, RZ ;  /* 0x000000020404b824 */ /* 0x000fe200078e00ff */
[----:B------:R-:W-:Y:S01]  /*0c00*/  @!P2 IADD3 R26, P6, R26, UR6, RZ ;  /* 0x000000061a1aac10 */ /* 0x000fe2000ffde0ff */
[----:B------:R-:W4:Y:S03]  /*0c10*/  @!P2 LDG.E.U16 R24, desc[UR18][R24.64] ;  /* 0x000000121818a981 */ /* 0x000f26000c1e1500 */
[----:B------:R-:W-:-:S02]  /*0c20*/  @!P2 IADD3.X R27, R6, UR7, RZ, P6, !PT ;  /* 0x00000007061bac10 */ /* 0x000fc4000b7fe4ff */
[----:B------:R-:W-:Y:S02]  /*0c30*/  @!P3 IADD3 R22, P6, R4, UR10, RZ ;  /* 0x0000000a0416bc10 */ /* 0x000fe4000ffde0ff */
[----:B------:R-:W-:Y:S02]  /*0c40*/  @!P2 IADD3.X R17, R6, UR15, RZ, P5, !PT ;  /* 0x0000000f0611ac10 */ /* 0x000fe4000affe4ff */
[C---:B------:R-:W-:Y:S01]  /*0c50*/  @!P3 IADD3 R18, P5, R4.reuse, UR14, RZ ;  /* 0x0000000e0412bc10 */ /* 0x040fe2000ffbe0ff */
[----:B------:R-:W5:Y:S01]  /*0c60*/  @!P2 LDG.E.U16 R6, desc[UR18][R26.64] ;  /* 0x000000121a06a981 */ /* 0x000f62000c1e1500 */
[C---:B------:R-:W-:Y:S02]  /*0c70*/  @!P3 IADD3.X R23, R5.reuse, UR11, RZ, P6, !PT ;  /* 0x0000000b0517bc10 */ /* 0x040fe4000b7fe4ff */
[----:B------:R-:W-:Y:S01]  /*0c80*/  @!P3 IADD3 R4, P6, R4, UR6, RZ ;  /* 0x000000060404bc10 */ /* 0x000fe2000ffde0ff */
[----:B------:R1:W2:Y:S01]  /*0c90*/  @!P2 LDG.E.U16 R2, desc[UR18][R16.64] ;  /* 0x000000121002a981 */ /* 0x0002a2000c1e1500 */
[----:B------:R-:W-:-:S02]  /*0ca0*/  @!P3 IADD3.X R19, R5, UR15, RZ, P5, !PT ;  /* 0x0000000f0513bc10 */ /* 0x000fc4000affe4ff */
[C---:B0-----:R-:W-:Y:S01]  /*0cb0*/  @!P1 IADD3 R12, P5, R14.reuse, UR14, RZ ;  /* 0x0000000e0e0c9c10 */ /* 0x041fe2000ffbe0ff */
[----:B------:R0:W2:Y:S01]  /*0cc0*/  @!P3 LDG.E.U16 R28, desc[UR18][R22.64] ;  /* 0x00000012161cb981 */ /* 0x0000a2000c1e1500 */
[----:B------:R-:W-:Y:S02]  /*0cd0*/  @!P3 IADD3.X R5, R5, UR7, RZ, P6, !PT ;  /* 0x000000070505bc10 */ /* 0x000fe4000b7fe4ff */
[----:B------:R-:W-:Y:S01]  /*0ce0*/  @!P1 IADD3 R14, P6, R14, UR6, RZ ;  /* 0x000000060e0e9c10 */ /* 0x000fe2000ffde0ff */
[----:B------:R-:W2:Y:S01]  /*0cf0*/  @!P3 LDG.E.U16 R18, desc[UR18][R18.64] ;  /* 0x000000121212b981 */ /* 0x000ea2000c1e1500 */
[C---:B------:R-:W-:Y:S02]  /*0d00*/  @!P1 IADD3.X R13, R15.reuse, UR15, RZ, P5, !PT ;  /* 0x0000000f0f0d9c10 */ /* 0x040fe4000affe4ff */
[----:B-1----:R-:W-:Y:S01]  /*0d10*/  @P0 IADD3 R16, P5, R20, UR14, RZ ;  /* 0x0000000e14100c10 */ /* 0x002fe2000ffbe0ff */
[----:B------:R-:W2:Y:S01]  /*0d20*/  @!P3 LDG.E.U16 R4, desc[UR18][R4.64] ;  /* 0x000000120404b981 */ /* 0x000ea2000c1e1500 */
[----:B------:R-:W-:-:S02]  /*0d30*/  @!P1 IADD3.X R15, R15, UR7, RZ, P6, !PT ;  /* 0x000000070f0f9c10 */ /* 0x000fc4000b7fe4ff */
[----:B------:R-:W-:Y:S01]  /*0d40*/  @P0 IADD3 R20, P6, R20, UR6, RZ ;  /* 0x0000000614140c10 */ /* 0x000fe2000ffde0ff */
[----:B------:R-:W2:Y:S01]  /*0d50*/  @!P1 LDG.E.U16 R12, desc[UR18][R12.64] ;  /* 0x000000120c0c9981 */ /* 0x000ea2000c1e1500 */
[C---:B------:R-:W-:Y:S02]  /*0d60*/  @P0 IADD3.X R17, R21.reuse, UR15, RZ, P5, !PT ;  /* 0x0000000f15110c10 */ /* 0x040fe4000affe4ff */
[----:B------:R-:W-:Y:S01]  /*0d70*/  @P0 IADD3.X R21, R21, UR7, RZ, P6, !PT ;  /* 0x0000000715150c10 */ /* 0x000fe2000b7fe4ff */
[----:B------:R-:W2:Y:S04]  /*0d80*/  @!P1 LDG.E.U16 R14, desc[UR18][R14.64] ;  /* 0x000000120e0e9981 */ /* 0x000ea8000c1e1500 */
[----:B------:R-:W2:Y:S04]  /*0d90*/  @P0 LDG.E.U16 R16, desc[UR18][R16.64] ;  /* 0x0000001210100981 */ /* 0x000ea8000c1e1500 */
[----:B------:R1:W2:Y:S01]  /*0da0*/  @P0 LDG.E.U16 R21, desc[UR18][R20.64] ;  /* 0x0000001214150981 */ /* 0x0002a2000c1e1500 */
[----:B0-----:R-:W-:-:S02]  /*0db0*/  CS2R R22, SRZ ;  /* 0x0000000000167805 */ /* 0x001fc4000001ff00 */
[----:B------:R-:W-:Y:S01]  /*0dc0*/  CS2R R26, SRZ ;  /* 0x00000000001a7805 */ /* 0x000fe2000001ff00 */
[----:B------:R-:W-:Y:S02]  /*0dd0*/  IMAD.MOV.U32 R29, RZ, RZ, RZ ;  /* 0x000000ffff1d7224 */ /* 0x000fe400078e00ff */
[----:B-1----:R-:W-:Y:S02]  /*0de0*/  IMAD.MOV.U32 R20, RZ, RZ, RZ ;  /* 0x000000ffff147224 */ /* 0x002fe400078e00ff */
[----:B---3--:R-:W-:Y:S02]  /*0df0*/  @!P1 HADD2.F32 R8, -RZ, R0.H0_H0 ;  /* 0x20000000ff089230 */ /* 0x008fe40000004100 */
[----:B------:R-:W-:Y:S02]  /*0e00*/  IMAD.MOV.U32 R0, RZ, RZ, RZ ;  /* 0x000000ffff007224 */ /* 0x000fe400078e00ff */
[----:B----4-:R-:W-:Y:S01]  /*0e10*/  @!P2 HADD2.F32 R23, -RZ, R24.H0_H0 ;  /* 0x20000018ff17a230 */ /* 0x010fe20000004100 */
[----:B------:R-:W-:Y:S01]  /*0e20*/  CS2R R24, SRZ ;  /* 0x0000000000187805 */ /* 0x000fe2000001ff00 */
[----:B-----5:R-:W-:-:S02]  /*0e30*/  @!P2 HADD2.F32 R26, -RZ, R6.H0_H0 ;  /* 0x20000006ff1aa230 */ /* 0x020fc40000004100 */
[----:B------:R-:W-:Y:S02]  /*0e40*/  IMAD.MOV.U32 R6, RZ, RZ, RZ ;  /* 0x000000ffff067224 */ /* 0x000fe400078e00ff */
[----:B--2---:R-:W-:Y:S02]  /*0e50*/  @!P2 HADD2.F32 R25, -RZ, R2.H0_H0 ;  /* 0x20000002ff19a230 */ /* 0x004fe40000004100 */
[----:B------:R-:W-:Y:S02]  /*0e60*/  IMAD.MOV.U32 R2, RZ, RZ, RZ ;  /* 0x000000ffff027224 */ /* 0x000fe400078e00ff */
[----:B------:R-:W-:Y:S02]  /*0e70*/  @!P3 HADD2.F32 R22, -RZ, R28.H0_H0 ;  /* 0x2000001cff16b230 */ /* 0x000fe40000004100 */
[----:B------:R-:W-:Y:S02]  /*0e80*/  @P0 HADD2.F32 R6, -RZ, R3.H0_H0 ;  /* 0x20000003ff060230 */ /* 0x000fe40000004100 */
[----:B------:R-:W-:-:S02]  /*0e90*/  @!P3 HADD2.F32 R24, -RZ, R18.H0_H0 ;  /* 0x20000012ff18b230 */ /* 0x000fc40000004100 */
[----:B------:R-:W-:Y:S02]  /*0ea0*/  IMAD.MOV.U32 R28, RZ, RZ, RZ ;  /* 0x000000ffff1c7224 */ /* 0x000fe400078e00ff */
[----:B------:R-:W-:Y:S01]  /*0eb0*/  @!P3 HADD2.F32 R29, -RZ, R4.H0_H0 ;  /* 0x20000004ff1db230 */ /* 0x000fe20000004100 */
[----:B------:R-:W-:Y:S01]  /*0ec0*/  CS2R R4, SRZ ;  /* 0x0000000000047805 */ /* 0x000fe2000001ff00 */
[----:B------:R-:W-:Y:S02]  /*0ed0*/  IMAD.MOV.U32 R3, RZ, RZ, RZ ;  /* 0x000000ffff037224 */ /* 0x000fe400078e00ff */
[----:B------:R-:W-:Y:S02]  /*0ee0*/  @!P1 HADD2.F32 R2, -RZ, R12.H0_H0 ;  /* 0x2000000cff029230 */ /* 0x000fe40000004100 */
[----:B------:R-:W-:Y:S02]  /*0ef0*/  @!P1 HADD2.F32 R0, -RZ, R14.H0_H0 ;  /* 0x2000000eff009230 */ /* 0x000fe40000004100 */
[----:B------:R-:W-:-:S02]  /*0f00*/  @P0 HADD2.F32 R4, -RZ, R16.H0_H0 ;  /* 0x20000010ff040230 */ /* 0x000fc40000004100 */
[----:B------:R-:W-:-:S07]  /*0f10*/  @P0 HADD2.F32 R20, -RZ, R21.H0_H0 ;  /* 0x20000015ff140230 */ /* 0x000fce0000004100 */
.L_x_14:
[----:B------:R-:W-:Y:S05]  /*0f20*/  BSYNC B0 ;  /* 0x0000000000007941 */ /* 0x000fea0003800000 */
.L_x_6:
[----:B------:R-:W0:Y:S01]  /*0f30*/  MUFU.RCP R13, R10 ;  /* 0x0000000a000d7308 */ /* 0x000e220000001000 */
[----:B------:R-:W-:Y:S01]  /*0f40*/  ISETP.NE.AND P1, PT, RZ, UR20, PT ;  /* 0x00000014ff007c0c */ /* 0x000fe2000bf25270 */
[----:B0-----:R-:W-:-:S12]  /*0f50*/  FMUL.FTZ R6, R13, R6 ;  /* 0x000000060d067220 */ /* 0x001fd80000410000 */
[----:B------:R-:W-:Y:S05]  /*0f60*/  @!P1 BRA `(.L_x_15) ;  /* 0x0000000000d89947 */ /* 0x000fea0003800000 */
[----:B------:R-:W0:Y:S01]  /*0f70*/  MUFU.RCP R15, UR23 ;  /* 0x00000017000f7d08 */ /* 0x000e220008001000 */
[C---:B------:R-:W-:Y:S01]  /*0f80*/  FMUL.FTZ R23, R13.reuse, R23 ;  /* 0x000000170d177220 */ /* 0x040fe20000410000 */
[----:B------:R-:W-:Y:S01]  /*0f90*/  FMUL.FTZ R19, R20, UR26 ;  /* 0x0000001a14137c20 */ /* 0x000fe20008410000 */
[----:B------:R-:W-:Y:S01]  /*0fa0*/  FMUL.FTZ R17, R6, UR16 ;  /* 0x0000001006117c20 */ /* 0x000fe20008410000 */
[----:B------:R-:W-:Y:S01]  /*0fb0*/  FMUL.FTZ R16, R26, UR26 ;  /* 0x0000001a1a107c20 */ /* 0x000fe20008410000 */
[----:B------:R-:W-:Y:S01]  /*0fc0*/  FMUL.FTZ R8, R13, R8 ;  /* 0x000000080d087220 */ /* 0x000fe20000410000 */
[----:B------:R-:W-:Y:S01]  /*0fd0*/  FMUL.FTZ R26, R23, UR16 ;  /* 0x00000010171a7c20 */ /* 0x000fe20008410000 */
[----:B------:R-:W-:Y:S01]  /*0fe0*/  FMUL.FTZ R13, R13, R22 ;  /* 0x000000160d0d7220 */ /* 0x000fe20000410000 */
[----:B------:R-:W-:Y:S01]  /*0ff0*/  FFMA.FTZ R20, R6, R17, R19 ;  /* 0x0000001106147223 */ /* 0x000fe20000010013 */
[----:B------:R-:W-:Y:S01]  /*1000*/  FMUL.FTZ R19, R0, UR26 ;  /* 0x0000001a00137c20 */ /* 0x000fe20008410000 */
[C---:B------:R-:W-:Y:S01]  /*1010*/  FMUL.FTZ R17, R8.reuse, UR16 ;  /* 0x0000001008117c20 */ /* 0x040fe20008410000 */
[----:B------:R-:W-:Y:S01]  /*1020*/  FFMA.FTZ R26, R23, R26, R16 ;  /* 0x0000001a171a7223 */ /* 0x000fe20000010010 */
[----:B------:R-:W-:Y:S01]  /*1030*/  FMUL.FTZ R18, R29, UR26 ;  /* 0x0000001a1d127c20 */ /* 0x000fe20008410000 */
[----:B------:R-:W-:Y:S01]  /*1040*/  FMUL.FTZ R16, R13, UR16 ;  /* 0x000000100d107c20 */ /* 0x000fe20008410000 */
[----:B------:R-:W-:Y:S01]  /*1050*/  FFMA.FTZ R0, R8, R17, R19 ;  /* 0x0000001108007223 */ /* 0x000fe20000010013 */
[----:B------:R-:W-:-:S02]  /*1060*/  FMUL.FTZ R24, R24, UR21 ;  /* 0x0000001518187c20 */ /* 0x000fc40008410000 */
[----:B------:R-:W-:Y:S01]  /*1070*/  FFMA.FTZ R29, R13, R16, R18 ;  /* 0x000000100d1d7223 */ /* 0x000fe20000010012 */
[-C--:B0-----:R-:W-:Y:S01]  /*1080*/  FMUL.FTZ R12, R20, R15.reuse ;  /* 0x0000000f140c7220 */ /* 0x081fe20000410000 */
[-C--:B------:R-:W-:Y:S01]  /*1090*/  FMUL.FTZ R14, R0, R15.reuse ;  /* 0x0000000f000e7220 */ /* 0x080fe20000410000 */
[-C--:B------:R-:W-:Y:S01]  /*10a0*/  FMUL.FTZ R19, R26, R15.reuse ;  /* 0x0000000f1a137220 */ /* 0x080fe20000410000 */
[----:B------:R-:W-:Y:S01]  /*10b0*/  FMUL.FTZ R21, R29, R15 ;  /* 0x0000000f1d157220 */ /* 0x000fe20000410000 */
[----:B------:R-:W-:Y:S02]  /*10c0*/  FFMA.FTZ R24, R13, UR27, R24 ;  /* 0x0000001b0d187c23 */ /* 0x000fe40008010018 */
[----:B------:R-:W0:Y:S08]  /*10d0*/  MUFU.SQRT R12, R12 ;  /* 0x0000000c000c7308 */ /* 0x000e300000002000 */
[----:B------:R1:W2:Y:S08]  /*10e0*/  MUFU.SQRT R17, R19 ;  /* 0x0000001300117308 */ /* 0x0002b00000002000 */
[----:B------:R-:W3:Y:S01]  /*10f0*/  MUFU.SQRT R16, R21 ;  /* 0x0000001500107308 */ /* 0x000ee20000002000 */
[----:B0-----:R-:W-:Y:S01]  /*1100*/  FADD.FTZ R12, R12, UR24 ;  /* 0x000000180c0c7e21 */ /* 0x001fe20008010000 */
[----:B-1----:R-:W-:-:S04]  /*1110*/  FMUL.FTZ R19, R4, UR21 ;  /* 0x0000001504137c20 */ /* 0x002fc80008410000 */
[----:B------:R-:W-:Y:S01]  /*1120*/  FFMA.FTZ R4, R6, UR27, R19 ;  /* 0x0000001b06047c23 */ /* 0x000fe20008010013 */
[----:B------:R-:W-:Y:S01]  /*1130*/  FMUL.FTZ R19, R2, UR21 ;  /* 0x0000001502137c20 */ /* 0x000fe20008410000 */
[----:B------:R-:W0:Y:S01]  /*1140*/  MUFU.SQRT R14, R14 ;  /* 0x0000000e000e7308 */ /* 0x000e220000002000 */
[----:B--2---:R-:W-:Y:S01]  /*1150*/  FADD.FTZ R15, R17, UR24 ;  /* 0x00000018110f7e21 */ /* 0x004fe20008010000 */
[----:B------:R-:W-:Y:S01]  /*1160*/  FMUL.FTZ R6, R25, UR21 ;  /* 0x0000001519067c20 */ /* 0x000fe20008410000 */
[----:B------:R-:W-:-:S03]  /*1170*/  FFMA.FTZ R2, R8, UR27, R19 ;  /* 0x0000001b08027c23 */ /* 0x000fc60008010013 */
[----:B------:R-:W-:Y:S02]  /*1180*/  FFMA.FTZ R23, R23, UR27, R6 ;  /* 0x0000001b17177c23 */ /* 0x000fe40008010006 */
[----:B------:R-:W1:Y:S01]  /*1190*/  MUFU.RCP R17, UR22 ;  /* 0x0000001600117d08 */ /* 0x000e620008001000 */
[----:B---3--:R-:W-:-:S07]  /*11a0*/  FADD.FTZ R16, R16, UR24 ;  /* 0x0000001810107e21 */ /* 0x008fce0008010000 */
[----:B------:R-:W2:Y:S01]  /*11b0*/  MUFU.RCP R12, R12 ;  /* 0x0000000c000c7308 */ /* 0x000ea20000001000 */
[----:B0-----:R-:W-:-:S07]  /*11c0*/  FADD.FTZ R18, R14, UR24 ;  /* 0x000000180e127e21 */ /* 0x001fce0008010000 */
[----:B------:R-:W0:Y:S01]  /*11d0*/  MUFU.RCP R14, R18 ;  /* 0x00000012000e7308 */ /* 0x000e220000001000 */
[-C--:B-1----:R-:W-:Y:S01]  /*11e0*/  FMUL.FTZ R13, R4, R17.reuse ;  /* 0x00000011040d7220 */ /* 0x082fe20000410000 */
[-C--:B------:R-:W-:Y:S01]  /*11f0*/  FMUL.FTZ R19, R2, R17.reuse ;  /* 0x0000001102137220 */ /* 0x080fe20000410000 */
[-C--:B------:R-:W-:Y:S01]  /*1200*/  FMUL.FTZ R6, R23, R17.reuse ;  /* 0x0000001117067220 */ /* 0x080fe20000410000 */
[----:B------:R-:W-:-:S04]  /*1210*/  FMUL.FTZ R17, R24, R17 ;  /* 0x0000001118117220 */ /* 0x000fc80000410000 */
[----:B------:R-:W1:Y:S01]  /*1220*/  MUFU.RCP R15, R15 ;  /* 0x0000000f000f7308 */ /* 0x000e620000001000 */
[----:B--2---:R-:W-:-:S04]  /*1230*/  FMUL.FTZ R12, R13, R12 ;  /* 0x0000000c0d0c7220 */ /* 0x004fc80000410000 */
[----:B------:R-:W-:-:S03]  /*1240*/  FFMA.FTZ R5, R5, UR28, R12 ;  /* 0x0000001c05057c23 */ /* 0x000fc6000801000c */
[----:B------:R-:W2:Y:S01]  /*1250*/  MUFU.RCP R16, R16 ;  /* 0x0000001000107308 */ /* 0x000ea20000001000 */
[----:B0-----:R-:W-:Y:S01]  /*1260*/  FMUL.FTZ R14, R19, R14 ;  /* 0x0000000e130e7220 */ /* 0x001fe20000410000 */
[----:B-1----:R-:W-:-:S04]  /*1270*/  FMUL.FTZ R6, R6, R15 ;  /* 0x0000000f06067220 */ /* 0x002fc80000410000 */
[----:B------:R-:W-:Y:S01]  /*1280*/  FFMA.FTZ R6, R27, UR28, R6 ;  /* 0x0000001c1b067c23 */ /* 0x000fe20008010006 */
[----:B--2---:R-:W-:Y:S01]  /*1290*/  FMUL.FTZ R13, R17, R16 ;  /* 0x00000010110d7220 */ /* 0x004fe20000410000 */
[----:B------:R-:W-:-:S03]  /*12a0*/  FFMA.FTZ R17, R3, UR28, R14 ;  /* 0x0000001c03117c23 */ /* 0x000fc6000801000e */
[----:B------:R-:W-:Y:S01]  /*12b0*/  FFMA.FTZ R3, R28, UR28, R13 ;  /* 0x0000001c1c037c23 */ /* 0x000fe2000801000d */
[----:B------:R-:W-:Y:S06]  /*12c0*/  BRA `(.L_x_16) ;  /* 0x0000000000d47947 */ /* 0x000fec0003800000 */
.L_x_15:
[----:B------:R-:W-:Y:S01]  /*12d0*/  FFMA.FTZ R5, R5, UR28, R6 ;  /* 0x0000001c05057c23 */ /* 0x000fe20008010006 */
[----:B------:R-:W-:Y:S01]  /*12e0*/  FMUL.FTZ R6, R13, R8 ;  /* 0x000000080d067220 */ /* 0x000fe20000410000 */
[----:B------:R-:W0:Y:S02]  /*12f0*/  MUFU.RCP R15, UR23 ;  /* 0x00000017000f7d08 */ /* 0x000e240008001000 */
[----:B------:R-:W-:Y:S01]  /*1300*/  FMUL.FTZ R8, R5, UR16 ;  /* 0x0000001005087c20 */ /* 0x000fe20008410000 */
[----:B------:R-:W-:-:S03]  /*1310*/  FFMA.FTZ R6, R3, UR28, R6 ;  /* 0x0000001c03067c23 */ /* 0x000fc60008010006 */
[----:B------:R-:W-:Y:S01]  /*1320*/  FMUL.FTZ R3, R5, R8 ;  /* 0x0000000805037220 */ /* 0x000fe20000410000 */
[----:B------:R-:W-:Y:S01]  /*1330*/  FMUL.FTZ R17, R6, UR16 ;  /* 0x0000001006117c20 */ /* 0x000fe20008410000 */
[C---:B------:R-:W-:Y:S01]  /*1340*/  FMUL.FTZ R8, R13.reuse, R23 ;  /* 0x000000170d087220 */ /* 0x040fe20000410000 */
[----:B------:R-:W-:Y:S01]  /*1350*/  FMUL.FTZ R13, R13, R22 ;  /* 0x000000160d0d7220 */ /* 0x000fe20000410000 */
[----:B------:R-:W-:Y:S01]  /*1360*/  FFMA.FTZ R20, R20, UR26, R3 ;  /* 0x0000001a14147c23 */ /* 0x000fe20008010003 */
[----:B------:R-:W-:Y:S01]  /*1370*/  FMUL.FTZ R17, R6, R17 ;  /* 0x0000001106117220 */ /* 0x000fe20000410000 */
[----:B------:R-:W-:Y:S01]  /*1380*/  FFMA.FTZ R27, R27, UR28, R8 ;  /* 0x0000001c1b1b7c23 */ /* 0x000fe20008010008 */
[----:B------:R-:W-:Y:S01]  /*1390*/  FFMA.FTZ R28, R28, UR28, R13 ;  /* 0x0000001c1c1c7c23 */ /* 0x000fe2000801000d */
[----:B------:R-:W1:Y:S01]  /*13a0*/  MUFU.RCP R3, UR22 ;  /* 0x0000001600037d08 */ /* 0x000e620008001000 */
[----:B------:R-:W-:Y:S01]  /*13b0*/  FFMA.FTZ R0, R0, UR26, R17 ;  /* 0x0000001a00007c23 */ /* 0x000fe20008010011 */
[----:B------:R-:W-:Y:S01]  /*13c0*/  FMUL.FTZ R12, R27, UR16 ;  /* 0x000000101b0c7c20 */ /* 0x000fe20008410000 */
[----:B------:R-:W-:Y:S01]  /*13d0*/  FMUL.FTZ R17, R28, UR16 ;  /* 0x000000101c117c20 */ /* 0x000fe20008410000 */
[----:B0-----:R-:W-:Y:S01]  /*13e0*/  FMUL.FTZ R8, R20, R15 ;  /* 0x0000000f14087220 */ /* 0x001fe20000410000 */
[----:B------:R-:W-:Y:S01]  /*13f0*/  FMUL.FTZ R5, R5, UR27 ;  /* 0x0000001b05057c20 */ /* 0x000fe20008410000 */
[----:B------:R-:W-:Y:S01]  /*1400*/  FMUL.FTZ R13, R27, R12 ;  /* 0x0000000c1b0d7220 */ /* 0x000fe20000410000 */
[----:B------:R-:W-:Y:S01]  /*1410*/  FMUL.FTZ R16, R28, R17 ;  /* 0x000000111c107220 */ /* 0x000fe20000410000 */
[-C--:B------:R-:W-:Y:S01]  /*1420*/  FMUL.FTZ R12, R0, R15.reuse ;  /* 0x0000000f000c7220 */ /* 0x080fe20000410000 */
[----:B------:R-:W-:Y:S01]  /*1430*/  FMUL.FTZ R19, R28, UR27 ;  /* 0x0000001b1c137c20 */ /* 0x000fe20008410000 */
[----:B------:R-:W-:Y:S01]  /*1440*/  FFMA.FTZ R26, R26, UR26, R13 ;  /* 0x0000001a1a1a7c23 */ /* 0x000fe2000801000d */
[----:B------:R-:W-:Y:S01]  /*1450*/  FFMA.FTZ R29, R29, UR26, R16 ;  /* 0x0000001a1d1d7c23 */ /* 0x000fe20008010010 */
[----:B------:R-:W0:Y:S01]  /*1460*/  MUFU.SQRT R8, R8 ;  /* 0x0000000800087308 */ /* 0x000e220000002000 */
[----:B------:R-:W-:Y:S01]  /*1470*/  FFMA.FTZ R4, R4, UR21, R5 ;  /* 0x0000001504047c23 */ /* 0x000fe20008010005 */
[-C--:B------:R-:W-:Y:S01]  /*1480*/  FMUL.FTZ R14, R26, R15.reuse ;  /* 0x0000000f1a0e7220 */ /* 0x080fe20000410000 */
[----:B------:R-:W-:Y:S01]  /*1490*/  FMUL.FTZ R16, R29, R15 ;  /* 0x0000000f1d107220 */ /* 0x000fe20000410000 */
[----:B------:R-:W-:Y:S01]  /*14a0*/  FMUL.FTZ R15, R6, UR27 ;  /* 0x0000001b060f7c20 */ /* 0x000fe20008410000 */
[----:B------:R-:W-:Y:S01]  /*14b0*/  FMUL.FTZ R6, R27, UR27 ;  /* 0x0000001b1b067c20 */ /* 0x000fe20008410000 */
[----:B------:R-:W-:-:S02]  /*14c0*/  FFMA.FTZ R24, R24, UR21, R19 ;  /* 0x0000001518187c23 */ /* 0x000fc40008010013 */
[----:B------:R-:W2:Y:S01]  /*14d0*/  MUFU.SQRT R12, R12 ;  /* 0x0000000c000c7308 */ /* 0x000ea20000002000 */
[----:B------:R-:W-:Y:S01]  /*14e0*/  FFMA.FTZ R2, R2, UR21, R15 ;  /* 0x0000001502027c23 */ /* 0x000fe2000801000f */
[----:B------:R-:W-:Y:S01]  /*14f0*/  FFMA.FTZ R23, R25, UR21, R6 ;  /* 0x0000001519177c23 */ /* 0x000fe20008010006 */
[----:B-1----:R-:W-:-:S03]  /*1500*/  FMUL.FTZ R6, R4, R3 ;  /* 0x0000000304067220 */ /* 0x002fc60000410000 */
[----:B------:R-:W-:Y:S02]  /*1510*/  FMUL.FTZ R15, R23, R3 ;  /* 0x00000003170f7220 */ /* 0x000fe40000410000 */
[----:B------:R-:W1:Y:S01]  /*1520*/  MUFU.SQRT R14, R14 ;  /* 0x0000000e000e7308 */ /* 0x000e620000002000 */
[----:B0-----:R-:W-:-:S07]  /*1530*/  FADD.FTZ R13, R8, UR24 ;  /* 0x00000018080d7e21 */ /* 0x001fce0008010000 */
[----:B------:R-:W0:Y:S01]  /*1540*/  MUFU.SQRT R16, R16 ;  /* 0x0000001000107308 */ /* 0x000e220000002000 */
[----:B--2---:R-:W-:-:S07]  /*1550*/  FADD.FTZ R17, R12, UR24 ;  /* 0x000000180c117e21 */ /* 0x004fce0008010000 */
[----:B------:R-:W2:Y:S01]  /*1560*/  MUFU.RCP R13, R13 ;  /* 0x0000000d000d7308 */ /* 0x000ea20000001000 */
[----:B-1----:R-:W-:Y:S01]  /*1570*/  FADD.FTZ R12, R14, UR24 ;  /* 0x000000180e0c7e21 */ /* 0x002fe20008010000 */
[-C--:B------:R-:W-:Y:S01]  /*1580*/  FMUL.FTZ R14, R2, R3.reuse ;  /* 0x00000003020e7220 */ /* 0x080fe20000410000 */
[----:B------:R-:W-:-:S05]  /*1590*/  FMUL.FTZ R3, R24, R3 ;  /* 0x0000000318037220 */ /* 0x000fca0000410000 */
[----:B------:R-:W1:Y:S01]  /*15a0*/  MUFU.RCP R17, R17 ;  /* 0x0000001100117308 */ /* 0x000e620000001000 */
[----:B0-----:R-:W-:-:S07]  /*15b0*/  FADD.FTZ R8, R16, UR24 ;  /* 0x0000001810087e21 */ /* 0x001fce0008010000 */
[----:B------:R-:W0:Y:S01]  /*15c0*/  MUFU.RCP R12, R12 ;  /* 0x0000000c000c7308 */ /* 0x000e220000001000 */
[----:B--2---:R-:W-:-:S07]  /*15d0*/  FMUL.FTZ R5, R6, R13 ;  /* 0x0000000d06057220 */ /* 0x004fce0000410000 */
[----:B------:R-:W2:Y:S01]  /*15e0*/  MUFU.RCP R8, R8 ;  /* 0x0000000800087308 */ /* 0x000ea20000001000 */
[----:B-1----:R-:W-:Y:S01]  /*15f0*/  FMUL.FTZ R17, R14, R17 ;  /* 0x000000110e117220 */ /* 0x002fe20000410000 */
[----:B0-----:R-:W-:Y:S01]  /*1600*/  FMUL.FTZ R6, R15, R12 ;  /* 0x0000000c0f067220 */ /* 0x001fe20000410000 */
[----:B--2---:R-:W-:-:S07]  /*1610*/  FMUL.FTZ R3, R3, R8 ;  /* 0x0000000803037220 */ /* 0x004fce0000410000 */
.L_x_16:
[C---:B------:R-:W-:Y:S01]  /*1620*/  VIADD R14, R7.reuse, UR5 ;  /* 0x00000005070e7c36 */ /* 0x040fe20008000000 */
[C---:B------:R-:W-:Y:S01]  /*1630*/  ISETP.GE.AND P3, PT, R7.reuse, UR25, PT ;  /* 0x0000001907007c0c */ /* 0x040fe2000bf66270 */
[----:B------:R-:W-:Y:S02]  /*1640*/  BSSY B0, `(.L_x_17) ;  /* 0x0000019000007945 */ /* 0x000fe40003800000 */
[C---:B------:R-:W-:Y:S01]  /*1650*/  VIADD R15, R14.reuse, UR5 ;  /* 0x000000050e0f7c36 */ /* 0x040fe20008000000 */
[C---:B------:R-:W-:Y:S02]  /*1660*/  ISETP.GE.AND P1, PT, R14.reuse, UR25, PT ;  /* 0x000000190e007c0c */ /* 0x040fe4000bf26270 */
[----:B------:R-:W-:Y:S02]  /*1670*/  ISETP.GE.OR P3, PT, R7, UR9, P3 ;  /* 0x0000000907007c0c */ /* 0x000fe40009f66670 */
[----:B------:R-:W-:Y:S02]  /*1680*/  ISETP.GE.AND P2, PT, R15, UR25, PT ;  /* 0x000000190f007c0c */ /* 0x000fe4000bf46270 */
[----:B------:R-:W-:-:S02]  /*1690*/  ISETP.GE.OR P1, PT, R14, UR9, P1 ;  /* 0x000000090e007c0c */ /* 0x000fc40008f26670 */
[----:B------:R-:W-:Y:S01]  /*16a0*/  ISETP.GE.OR P2, PT, R15, UR9, P2 ;  /* 0x000000090f007c0c */ /* 0x000fe20009746670 */
[----:B------:R-:W-:-:S12]  /*16b0*/  @!P0 BRA `(.L_x_18) ;  /* 0x0000000000448947 */ /* 0x000fd80003800000 */
[C---:B------:R-:W-:Y:S02]  /*16c0*/  IADD3 R8, P0, R9.reuse, UR8, RZ ;  /* 0x0000000809087c10 */ /* 0x040fe4000ff1e0ff */
[----:B------:R-:W-:Y:S02]  /*16d0*/  F2FP.F16.F32.PACK_AB R20, RZ, R20 ;  /* 0x00000014ff14723e */ /* 0x000fe400000000ff */
[----:B------:R-:W-:Y:S01]  /*16e0*/  LEA.HI.X.SX32 R13, R9, UR17, 0x1, P0 ;  /* 0x00000011090d7c11 */ /* 0x000fe200080f0eff */
[----:B------:R-:W-:Y:S01]  /*16f0*/  IMAD.SHL.U32 R12, R8, 0x2, RZ ;  /* 0x00000002080c7824 */ /* 0x000fe200078e00ff */
[----:B------:R-:W-:Y:S02]  /*1700*/  F2FP.F16.F32.PACK_AB R9, R4, R5 ;  /* 0x000000050409723e */ /* 0x000fe400000000ff */
[----:B------:R-:W-:Y:S02]  /*1710*/  SHF.L.U64.HI R13, R8, 0x1, R13 ;  /* 0x00000001080d7819 */ /* 0x000fe4000001020d */
[----:B------:R-:W-:-:S02]  /*1720*/  IADD3 R4, P0, R12, UR10, RZ ;  /* 0x0000000a0c047c10 */ /* 0x000fc4000ff1e0ff */
[C---:B------:R-:W-:Y:S02]  /*1730*/  IADD3 R8, P5, R12.reuse, UR14, RZ ;  /* 0x0000000e0c087c10 */ /* 0x040fe4000ffbe0ff */
[----:B------:R-:W-:Y:S02]  /*1740*/  IADD3 R12, P6, R12, UR6, RZ ;  /* 0x000000060c0c7c10 */ /* 0x000fe4000ffde0ff */
[----:B------:R-:W-:Y:S02]  /*1750*/  PRMT R16, R9, 0x7610, R16 ;  /* 0x0000761009107816 */ /* 0x000fe40000000010 */
[----:B------:R-:W-:Y:S02]  /*1760*/  IADD3.X R5, R13, UR11, RZ, P0, !PT ;  /* 0x0000000b0d057c10 */ /* 0x000fe400087fe4ff */
[----:B------:R-:W-:Y:S02]  /*1770*/  PRMT R18, R9, 0x7632, R18 ;  /* 0x0000763209127816 */ /* 0x000fe40000000012 */
[C---:B------:R-:W-:Y:S01]  /*1780*/  IADD3.X R9, R13.reuse, UR15, RZ, P5, !PT ;  /* 0x0000000f0d097c10 */ /* 0x040fe2000affe4ff */
[----:B------:R0:W-:Y:S01]  /*1790*/  STG.E.U16 desc[UR18][R4.64], R16 ;  /* 0x0000001004007986 */ /* 0x0001e2000c101512 */
[----:B------:R-:W-:-:S03]  /*17a0*/  IADD3.X R13, R13, UR7, RZ, P6, !PT ;  /* 0x000000070d0d7c10 */ /* 0x000fc6000b7fe4ff */
[----:B------:R0:W-:Y:S04]  /*17b0*/  STG.E.U16 desc[UR18][R8.64], R18 ;  /* 0x0000001208007986 */ /* 0x0001e8000c101512 */
[----:B------:R0:W-:Y:S02]  /*17c0*/  STG.E.U16 desc[UR18][R12.64], R20 ;  /* 0x000000140c007986 */ /* 0x0001e4000c101512 */
.L_x_18:
[----:B------:R-:W-:Y:S05]  /*17d0*/  BSYNC B0 ;  /* 0x0000000000007941 */ /* 0x000fea0003800000 */
.L_x_17:
[----:B------:R-:W-:Y:S04]  /*17e0*/  BSSY B0, `(.L_x_19) ;  /* 0x0000012000007945 */ /* 0x000fe80003800000 */
[----:B------:R-:W-:Y:S05]  /*17f0*/  @P3 BRA `(.L_x_20) ;  /* 0x0000000000403947 */ /* 0x000fea0003800000 */
[C---:B0-----:R-:W-:Y:S02]  /*1800*/  IADD3 R4, P0, R7.reuse, UR8, RZ ;  /* 0x0000000807047c10 */ /* 0x041fe4000ff1e0ff */
[----:B------:R-:W-:Y:S02]  /*1810*/  F2FP.F16.F32.PACK_AB R17, R2, R17 ;  /* 0x000000110211723e */ /* 0x000fe400000000ff */
[----:B------:R-:W-:Y:S01]  /*1820*/  LEA.HI.X.SX32 R7, R7, UR17, 0x1, P0 ;  /* 0x0000001107077c11 */ /* 0x000fe200080f0eff */
[C---:B------:R-:W-:Y:S01]  /*1830*/  IMAD.SHL.U32 R12, R4.reuse, 0x2, RZ ;  /* 0x00000002040c7824 */ /* 0x040fe200078e00ff */
[----:B------:R-:W-:Y:S02]  /*1840*/  F2FP.F16.F32.PACK_AB R0, RZ, R0 ;  /* 0x00000000ff00723e */ /* 0x000fe400000000ff */
[----:B------:R-:W-:Y:S02]  /*1850*/  SHF.L.U64.HI R2, R4, 0x1, R7 ;  /* 0x0000000104027819 */ /* 0x000fe40000010207 */
[----:B------:R-:W-:-:S02]  /*1860*/  IADD3 R4, P0, R12, UR10, RZ ;  /* 0x0000000a0c047c10 */ /* 0x000fc4000ff1e0ff */
[C---:B------:R-:W-:Y:S02]  /*1870*/  IADD3 R8, P3, R12.reuse, UR14, RZ ;  /* 0x0000000e0c087c10 */ /* 0x040fe4000ff7e0ff */
[----:B------:R-:W-:Y:S02]  /*1880*/  IADD3 R12, P5, R12, UR6, RZ ;  /* 0x000000060c0c7c10 */ /* 0x000fe4000ffbe0ff */
[C---:B------:R-:W-:Y:S02]  /*1890*/  IADD3.X R5, R2.reuse, UR11, RZ, P0, !PT ;  /* 0x0000000b02057c10 */ /* 0x040fe400087fe4ff */
[----:B------:R-:W-:Y:S02]  /*18a0*/  PRMT R7, R17, 0x7632, R7 ;  /* 0x0000763211077816 */ /* 0x000fe40000000007 */
[C---:B------:R-:W-:Y:S01]  /*18b0*/  IADD3.X R9, R2.reuse, UR15, RZ, P3, !PT ;  /* 0x0000000f02097c10 */ /* 0x040fe20009ffe4ff */
[----:B------:R1:W-:Y:S01]  /*18c0*/  STG.E.U16 desc[UR18][R4.64], R17 ;  /* 0x0000001104007986 */ /* 0x0003e2000c101512 */
[----:B------:R-:W-:-:S03]  /*18d0*/  IADD3.X R13, R2, UR7, RZ, P5, !PT ;  /* 0x00000007020d7c10 */ /* 0x000fc6000affe4ff */
[----:B------:R1:W-:Y:S04]  /*18e0*/  STG.E.U16 desc[UR18][R8.64], R7 ;  /* 0x0000000708007986 */ /* 0x0003e8000c101512 */
[----:B------:R1:W-:Y:S02]  /*18f0*/  STG.E.U16 desc[UR18][R12.64], R0 ;  /* 0x000000000c007986 */ /* 0x0003e4000c101512 */
.L_x_20:
[----:B------:R-:W-:Y:S05]  /*1900*/  BSYNC B0 ;  /* 0x0000000000007941 */ /* 0x000fea0003800000 */
.L_x_19:
[----:B------:R-:W-:Y:S04]  /*1910*/  BSSY B0, `(.L_x_21) ;  /* 0x0000012000007945 */ /* 0x000fe80003800000 */
[----:B------:R-:W-:Y:S05]  /*1920*/  @P1 BRA `(.L_x_22) ;  /* 0x0000000000401947 */ /* 0x000fea0003800000 */
[C---:B-1----:R-:W-:Y:S02]  /*1930*/  IADD3 R0, P0, R14.reuse, UR8, RZ ;  /* 0x000000080e007c10 */ /* 0x042fe4000ff1e0ff */
[----:B------:R-:W-:Y:S02]  /*1940*/  F2FP.F16.F32.PACK_AB R23, R23, R6 ;  /* 0x000000061717723e */ /* 0x000fe400000000ff */
[----:B0-----:R-:W-:Y:S01]  /*1950*/  LEA.HI.X.SX32 R5, R14, UR17, 0x1, P0 ;  /* 0x000000110e057c11 */ /* 0x001fe200080f0eff */
[C---:B------:R-:W-:Y:S01]  /*1960*/  IMAD.SHL.U32 R8, R0.reuse, 0x2, RZ ;  /* 0x0000000200087824 */ /* 0x040fe200078e00ff */
[----:B------:R-:W-:Y:S02]  /*1970*/  PRMT R2, R23, 0x7632, R2 ;  /* 0x0000763217027816 */ /* 0x000fe40000000002 */
[----:B------:R-:W-:Y:S02]  /*1980*/  SHF.L.U64.HI R0, R0, 0x1, R5 ;  /* 0x0000000100007819 */ /* 0x000fe40000010205 */
[----:B------:R-:W-:-:S02]  /*1990*/  IADD3 R6, P0, R8, UR10, RZ ;  /* 0x0000000a08067c10 */ /* 0x000fc4000ff1e0ff */
[C---:B------:R-:W-:Y:S02]  /*19a0*/  IADD3 R4, P1, R8.reuse, UR14, RZ ;  /* 0x0000000e08047c10 */ /* 0x040fe4000ff3e0ff */
[----:B------:R-:W-:Y:S02]  /*19b0*/  IADD3 R8, P3, R8, UR6, RZ ;  /* 0x0000000608087c10 */ /* 0x000fe4000ff7e0ff */
[C---:B------:R-:W-:Y:S02]  /*19c0*/  IADD3.X R7, R0.reuse, UR11, RZ, P0, !PT ;  /* 0x0000000b00077c10 */ /* 0x040fe400087fe4ff */
[C---:B------:R-:W-:Y:S02]  /*19d0*/  IADD3.X R5, R0.reuse, UR15, RZ, P1, !PT ;  /* 0x0000000f00057c10 */ /* 0x040fe40008ffe4ff */
[----:B------:R-:W-:Y:S01]  /*19e0*/  F2FP.F16.F32.PACK_AB R26, RZ, R26 ;  /* 0x0000001aff1a723e */ /* 0x000fe200000000ff */
[----:B------:R2:W-:Y:S01]  /*19f0*/  STG.E.U16 desc[UR18][R6.64], R23 ;  /* 0x0000001706007986 */ /* 0x0005e2000c101512 */
[----:B------:R-:W-:-:S03]  /*1a00*/  IADD3.X R9, R0, UR7, RZ, P3, !PT ;  /* 0x0000000700097c10 */ /* 0x000fc60009ffe4ff */
[----:B------:R2:W-:Y:S04]  /*1a10*/  STG.E.U16 desc[UR18][R4.64], R2 ;  /* 0x0000000204007986 */ /* 0x0005e8000c101512 */
[----:B------:R2:W-:Y:S02]  /*1a20*/  STG.E.U16 desc[UR18][R8.64], R26 ;  /* 0x0000001a08007986 */ /* 0x0005e4000c101512 */
.L_x_22:
[----:B------:R-:W-:Y:S05]  /*1a30*/  BSYNC B0 ;  /* 0x0000000000007941 */ /* 0x000fea0003800000 */
.L_x_21:
[----:B------:R-:W-:Y:S04]  /*1a40*/  BSSY B0, `(.L_x_23) ;  /* 0x0000012000007945 */ /* 0x000fe80003800000 */
[----:B------:R-:W-:Y:S05]  /*1a50*/  @P2 BRA `(.L_x_24) ;  /* 0x0000000000402947 */ /* 0x000fea0003800000 */
[C---:B-1----:R-:W-:Y:S02]  /*1a60*/  IADD3 R0, P0, R15.reuse, UR8, RZ ;  /* 0x000000080f007c10 */ /* 0x042fe4000ff1e0ff */
[----:B------:R-:W-:Y:S02]  /*1a70*/  F2FP.F16.F32.PACK_AB R24, R24, R3 ;  /* 0x000000031818723e */ /* 0x000fe400000000ff */
[----:B------:R-:W-:Y:S01]  /*1a80*/  LEA.HI.X.SX32 R15, R15, UR17, 0x1, P0 ;  /* 0x000000110f0f7c11 */ /* 0x000fe200080f0eff */
[----:B--2---:R-:W-:Y:S01]  /*1a90*/  IMAD.SHL.U32 R6, R0, 0x2, RZ ;  /* 0x0000000200067824 */ /* 0x004fe200078e00ff */
[----:B0-----:R-:W-:Y:S02]  /*1aa0*/  PRMT R8, R24, 0x7632, R8 ;  /* 0x0000763218087816 */ /* 0x001fe40000000008 */
        /* <DEDUP_REMOVED lines=11> */
.L_x_24:
[----:B------:R-:W-:Y:S05]  /*1b60*/  BSYNC B0 ;  /* 0x0000000000007941 */ /* 0x000fea0003800000 */
.L_x_23:
[----:B------:R-:W-:-:S04]  /*1b70*/  ULEA UR4, UR5, UR4, 0x2 ;  /* 0x0000000405047291 */ /* 0x000fc8000f8e103f */
[----:B------:R-:W-:Y:S02]  /*1b80*/  UISETP.GE.AND UP0, UPT, UR4, UR25, UPT ;  /* 0x000000190400728c */ /* 0x000fe4000bf06270 */
[----:B-1----:R-:W-:-:S04]  /*1b90*/  IMAD.U32 R0, RZ, RZ, UR4 ;  /* 0x00000004ff007e24 */ /* 0x002fc8000f8e00ff */
[----:B------:R-:W-:Y:S02]  /*1ba0*/  PLOP3.LUT P0, PT, PT, PT, UP0, 0x80, 0x0 ;  /* 0x000000000000781c */ /* 0x000fe40003f0f008 */
[----:B------:R-:W-:-:S13]  /*1bb0*/  ISETP.LT.AND P1, PT, R0, UR9, PT ;  /* 0x0000000900007c0c */ /* 0x000fda000bf21270 */
[----:B------:R-:W-:Y:S05]  /*1bc0*/  @!P0 BRA P1, `(.L_x_25) ;  /* 0xffffffe400b48947 */ /* 0x000fea000083ffff */
[----:B------:R-:W-:Y:S05]  /*1bd0*/  EXIT ;  /* 0x000000000000794d */ /* 0x000fea0003800000 */
.L_x_26:
        /* <DEDUP_REMOVED lines=10> */
.L_x_44:


//--------------------- .text._Z25multi_tensor_apply_kernelI18TensorListMetadataILi4EE17LAMBStage1FunctorIfEJffffff10adamMode_tfffEEvlPViT_T0_DpT1_ --------------------------
	.section	.text._Z25multi_tensor_apply_kernelI18TensorListMetadataILi4EE17LAMBStage1FunctorIfEJffffff10adamMode_tfffEEvlPViT_T0_DpT1_,"ax",@progbits
	.align	128
        .global         _Z25multi_tensor_apply_kernelI18TensorListMetadataILi4EE17LAMBStage1FunctorIfEJffffff10adamMode_tfffEEvlPViT_T0_DpT1_
        .type           _Z25multi_tensor_apply_kernelI18TensorListMetadataILi4EE17LAMBStage1FunctorIfEJffffff10adamMode_tfffEEvlPViT_T0_DpT1_,@function
        .size           _Z25multi_tensor_apply_kernelI18TensorListMetadataILi4EE17LAMBStage1FunctorIfEJffffff10adamMode_tfffEEvlPViT_T0_DpT1_,(.L_x_45 - _Z25multi_tensor_apply_kernelI18TensorListMetadataILi4EE17LAMBStage1FunctorIfEJffffff10adamMode_tfffEEvlPViT_T0_DpT1_)
        .other          _Z25multi_tensor_apply_kernelI18TensorListMetadataILi4EE17LAMBStage1FunctorIfEJffffff10adamMode_tfffEEvlPViT_T0_DpT1_,@"STO_CUDA_ENTRY STV_DEFAULT"
_Z25multi_tensor_apply_kernelI18TensorListMetadataILi4EE17LAMBStage1FunctorIfEJffffff10adamMode_tfffEEvlPViT_T0_DpT1_:
.text._Z25multi_tensor_apply_kernelI18TensorListMetadataILi4EE17LAMBStage1FunctorIfEJffffff10adamMode_tfffEEvlPViT_T0_DpT1_:
        /* <DEDUP_REMOVED lines=16> */
[----:B------:R-:W-:-:S08]  /*0100*/  PLOP3.LUT P1, PT, PT, PT, UP0, 0x80, 0x0 ;  /* 0x000000000000781c */ /* 0x000fd00003f2f008 */
[----:B------:R-:W0:Y:S05]  /*0110*/  @P0 MUFU.RCP R0, R0 ;  /* 0x0000000000000308 */ /* 0x000e2a0000001000 */
[----:B------:R-:W-:Y:S05]  /*0120*/  @P1 EXIT ;  /* 0x000000000000194d */ /* 0x000fea0003800000 */
[----:B------:R-:W1:Y:S01]  /*0130*/  LDC R5, c[0x0][0xe10] ;  /* 0x00038400ff057b82 */ /* 0x000e620000000800 */
[----:B------:R-:W2:Y:S01]  /*0140*/  S2R R3, SR_TID.X ;  /* 0x0000000000037919 */ /* 0x000ea20000002100 */
[----:B------:R-:W-:Y:S01]  /*0150*/  ULDC UR16, c[0x0][0xe28] ;  /* 0x00038a0000107ab9 */ /* 0x000fe20000000800 */
[----:B------:R-:W-:Y:S01]  /*0160*/  IMAD.MOV.U32 R4, RZ, RZ, 0x3f800000 ;  /* 0x3f800000ff047424 */ /* 0x000fe200078e00ff */
[----:B------:R-:W-:Y:S01]  /*0170*/  ULDC.64 UR10, c[0x0][UR5+0x210] ;  /* 0x00008400050a7abb */ /* 0x000fe20008000a00 */
[----:B0-----:R-:W-:Y:S01]  /*0180*/  @P0 FMUL.FTZ R4, R0, UR4 ;  /* 0x0000000400040c20 */ /* 0x001fe20008410000 */
[----:B------:R-:W-:Y:S01]  /*0190*/  ULDC.64 UR12, c[0x0][UR5+0x330] ;  /* 0x0000cc00050c7abb */ /* 0x000fe20008000a00 */
[----:B------:R-:W-:Y:S01]  /*01a0*/  ULDC.64 UR14, c[0x0][UR5+0x450] ;  /* 0x00011400050e7abb */ /* 0x000fe20008000a00 */
[----:B------:R-:W-:Y:S01]  /*01b0*/  ULDC.64 UR6, c[0x0][UR5+0x570] ;  /* 0x00015c0005067abb */ /* 0x000fe20008000a00 */
[----:B------:R-:W-:Y:S01]  /*01c0*/  FSETP.NEU.FTZ.AND P4, PT, RZ, UR16, PT ;  /* 0x00000010ff007c0b */ /* 0x000fe2000bf9d000 */
[----:B------:R-:W-:Y:S01]  /*01d0*/  USHF.R.S32.HI UR18, URZ, 0x1f, UR8 ;  /* 0x0000001f3f127899 */ /* 0x000fe20008011408 */
[----:B------:R-:W-:Y:S01]  /*01e0*/  ULDC UR5, c[0x0][0x0] ;  /* 0x0000000000057ab9 */ /* 0x000fe20000000800 */
[----:B------:R-:W-:Y:S01]  /*01f0*/  UMOV UR4, URZ ;  /* 0x0000003f00047c82 */ /* 0x000fe20008000000 */
[----:B------:R-:W-:Y:S01]  /*0200*/  ULDC.64 UR16, c[0x0][0x208] ;  /* 0x0000820000107ab9 */ /* 0x000fe20000000a00 */
[----:B------:R-:W-:Y:S01]  /*0210*/  ULDC UR26, c[0x0][0xe28] ;  /* 0x00038a00001a7ab9 */ /* 0x000fe20000000800 */
[----:B------:R-:W-:Y:S01]  /*0220*/  ULDC UR20, c[0x0][0xe0c] ;  /* 0x0003830000147ab9 */ /* 0x000fe20000000800 */
[----:B------:R-:W-:Y:S01]  /*0230*/  ULDC UR21, c[0x0][0xe20] ;  /* 0x0003880000157ab9 */ /* 0x000fe20000000800 */
[----:B------:R-:W-:Y:S01]  /*0240*/  ULDC UR19, c[0x0][0xe24] ;  /* 0x0003890000137ab9 */ /* 0x000fe20000000800 */
[----:B------:R-:W-:Y:S01]  /*0250*/  ULDC.64 UR24, c[0x0][0xe10] ;  /* 0x0003840000187ab9 */ /* 0x000fe20000000a00 */
[----:B------:R-:W-:Y:S01]  /*0260*/  ULDC.64 UR22, c[0x0][0xe18] ;  /* 0x0003860000167ab9 */ /* 0x000fe20000000a00 */
[----:B-12---:R-:W-:-:S07]  /*0270*/  FADD.FTZ R5, -R5, 1 ;  /* 0x3f80000005057421 */ /* 0x006fce0000010100 */
.L_x_40:
[----:B0-----:R-:W0:Y:S01]  /*0280*/  LDC R6, c[0x0][0x210] ;  /* 0x00008400ff067b82 */ /* 0x001e220000000800 */
[----:B------:R-:W-:Y:S01]  /*0290*/  VIADD R7, R3, UR4 ;  /* 0x0000000403077c36 */ /* 0x000fe20008000000 */
[----:B------:R-:W-:Y:S01]  /*02a0*/  BSSY B0, `(.L_x_27) ;  /* 0x00000a3000007945 */ /* 0x000fe20003800000 */
[----:B-1-3--:R-:W-:-:S03]  /*02b0*/  IMAD.MOV.U32 R8, RZ, RZ, RZ ;  /* 0x000000ffff087224 */ /* 0x00afc600078e00ff */
[----:B0-----:R-:W-:-:S04]  /*02c0*/  ISETP.GE.AND P0, PT, R7, R6, PT ;  /* 0x000000060700720c */ /* 0x001fc80003f06270 */
[----:B------:R-:W-:Y:S01]  /*02d0*/  ISETP.LT.AND P0, PT, R7, UR9, !P0 ;  /* 0x0000000907007c0c */ /* 0x000fe2000c701270 */
[----:B------:R-:W-:-:S12]  /*02e0*/  @!P4 BRA `(.L_x_28) ;  /* 0x000000040054c947 */ /* 0x000fd80003800000 */
[C---:B------:R-:W-:Y:S01]  /*02f0*/  VIADD R9, R7.reuse, UR5 ;  /* 0x0000000507097c36 */ /* 0x040fe20008000000 */
[----:B------:R-:W-:-:S04]  /*0300*/  @P0 IADD3 R0, P2, R7, UR8, RZ ;  /* 0x0000000807000c10 */ /* 0x000fc8000ff5e0ff */
[----:B------:R-:W-:Y:S01]  /*0310*/  ISETP.GE.AND P1, PT, R9, R6, PT ;  /* 0x000000060900720c */ /* 0x000fe20003f26270 */
[C---:B------:R-:W-:Y:S01]  /*0320*/  @P0 IMAD.SHL.U32 R18, R0.reuse, 0x4, RZ ;  /* 0x0000000400120824 */ /* 0x040fe200078e00ff */
[----:B------:R-:W-:Y:S02]  /*0330*/  @P0 LEA.HI.X.SX32 R11, R7, UR18, 0x1, P2 ;  /* 0x00000012070b0c11 */ /* 0x000fe400090f0eff */
[C---:B------:R-:W-:Y:S02]  /*0340*/  ISETP.GE.OR P1, PT, R9.reuse, UR9, P1 ;  /* 0x0000000909007c0c */ /* 0x040fe40008f26670 */
[----:B------:R-:W-:Y:S01]  /*0350*/  @P0 SHF.L.U64.HI R0, R0, 0x2, R11 ;  /* 0x0000000200000819 */ /* 0x000fe2000001020b */
[----:B------:R-:W-:Y:S01]  /*0360*/  VIADD R27, R9, UR5 ;  /* 0x00000005091b7c36 */ /* 0x000fe20008000000 */
[----:B------:R-:W-:Y:S02]  /*0370*/  @P0 IADD3 R12, P2, R18, UR12, RZ ;  /* 0x0000000c120c0c10 */ /* 0x000fe4000ff5e0ff */
[----:B------:R-:W-:-:S02]  /*0380*/  CS2R R10, SRZ ;  /* 0x00000000000a7805 */ /* 0x000fc4000001ff00 */
[----:B------:R-:W-:Y:S02]  /*0390*/  @P0 IADD3 R14, P3, R18, UR14, RZ ;  /* 0x0000000e120e0c10 */ /* 0x000fe4000ff7e0ff */
[C---:B------:R-:W-:Y:S02]  /*03a0*/  @P0 IADD3.X R13, R0.reuse, UR13, RZ, P2, !PT ;  /* 0x0000000d000d0c10 */ /* 0x040fe400097fe4ff */
[----:B------:R-:W-:Y:S02]  /*03b0*/  @P0 IADD3.X R15, R0, UR15, RZ, P3, !PT ;  /* 0x0000000f000f0c10 */ /* 0x000fe40009ffe4ff */
[C---:B------:R-:W-:Y:S01]  /*03c0*/  @!P1 IADD3 R28, P2, R9.reuse, UR8, RZ ;  /* 0x00000008091c9c10 */ /* 0x040fe2000ff5e0ff */
[----:B------:R-:W5:Y:S03]  /*03d0*/  @P0 LDG.E R10, desc[UR16][R12.64] ;  /* 0x000000100c0a0981 */ /* 0x000f66000c1e1900 */
[----:B------:R-:W-:Y:S01]  /*03e0*/  @!P1 LEA.HI.X.SX32 R17, R9, UR18, 0x1, P2 ;  /* 0x0000001209119c11 */ /* 0x000fe200090f0eff */
[----:B------:R0:W5:Y:S01]  /*03f0*/  @P0 LDG.E R11, desc[UR16][R14.64] ;  /* 0x000000100e0b0981 */ /* 0x000162000c1e1900 */
[----:B------:R-:W-:-:S02]  /*0400*/  ISETP.GE.AND P2, PT, R27, R6, PT ;  /* 0x000000061b00720c */ /* 0x000fc40003f46270 */
[----:B------:R-:W-:Y:S02]  /*0410*/  CS2R R20, SRZ ;  /* 0x0000000000147805 */ /* 0x000fe4000001ff00 */
[C---:B------:R-:W-:Y:S01]  /*0420*/  @!P1 SHF.L.U64.HI R26, R28.reuse, 0x2, R17 ;  /* 0x000000021c1a9819 */ /* 0x040fe20000010211 */
[----:B------:R-:W-:Y:S01]  /*0430*/  @!P1 IMAD.SHL.U32 R28, R28, 0x4, RZ ;  /* 0x000000041c1c9824 */ /* 0x000fe200078e00ff */
[----:B------:R-:W-:Y:S02]  /*0440*/  ISETP.GE.OR P2, PT, R27, UR9, P2 ;  /* 0x000000091b007c0c */ /* 0x000fe40009746670 */
[C---:B------:R-:W-:Y:S02]  /*0450*/  @P0 IADD3 R24, P5, R18.reuse, UR6, RZ ;  /* 0x0000000612180c10 */ /* 0x040fe4000ffbe0ff */
[----:B------:R-:W-:Y:S02]  /*0460*/  @P0 IADD3 R18, P3, R18, UR10, RZ ;  /* 0x0000000a12120c10 */ /* 0x000fe4000ff7e0ff */
[----:B------:R-:W-:-:S02]  /*0470*/  @P0 IADD3.X R25, R0, UR7, RZ, P5, !PT ;  /* 0x0000000700190c10 */ /* 0x000fc4000affe4ff */
[----:B0-----:R-:W-:Y:S02]  /*0480*/  @!P1 IADD3 R14, P5, R28, UR12, RZ ;  /* 0x0000000c1c0e9c10 */ /* 0x001fe4000ffbe0ff */
[----:B------:R-:W-:Y:S01]  /*0490*/  @P0 IADD3.X R19, R0, UR11, RZ, P3, !PT ;  /* 0x0000000b00130c10 */ /* 0x000fe20009ffe4ff */
[----:B------:R0:W5:Y:S01]  /*04a0*/  @P0 LDG.E R20, desc[UR16][R24.64] ;  /* 0x0000001018140981 */ /* 0x000162000c1e1900 */
[----:B------:R-:W-:Y:S02]  /*04b0*/  @!P1 IADD3 R16, P3, R28, UR10, RZ ;  /* 0x0000000a1c109c10 */ /* 0x000fe4000ff7e0ff */
[C---:B------:R-:W-:Y:S02]  /*04c0*/  @!P1 IADD3.X R15, R26.reuse, UR13, RZ, P5, !PT ;  /* 0x0000000d1a0f9c10 */ /* 0x040fe4000affe4ff */
[----:B------:R-:W-:Y:S02]  /*04d0*/  CS2R R22, SRZ ;  /* 0x0000000000167805 */ /* 0x000fe4000001ff00 */
[----:B------:R-:W-:Y:S01]  /*04e0*/  @!P2 IADD3 R2, P5, R27, UR8, RZ ;  /* 0x000000081b02ac10 */ /* 0x000fe2000ffbe0ff */
[----:B------:R-:W5:Y:S01]  /*04f0*/  @P0 LDG.E R21, desc[UR16][R18.64] ;  /* 0x0000001012150981 */ /* 0x000f62000c1e1900 */
[----:B------:R-:W-:-:S02]  /*0500*/  @!P1 IADD3.X R17, R26, UR11, RZ, P3, !PT ;  /* 0x0000000b1a119c10 */ /* 0x000fc40009ffe4ff */
[----:B------:R-:W-:Y:S02]  /*0510*/  @!P1 IADD3 R12, P3, R28, UR14, RZ ;  /* 0x0000000e1c0c9c10 */ /* 0x000fe4000ff7e0ff */
[----:B0-----:R-:W-:Y:S02]  /*0520*/  CS2R R24, SRZ ;  /* 0x0000000000187805 */ /* 0x001fe4000001ff00 */
[----:B------:R-:W-:Y:S01]  /*0530*/  @!P2 LEA.HI.X.SX32 R29, R27, UR18, 0x1, P5 ;  /* 0x000000121b1dac11 */ /* 0x000fe2000a8f0eff */
[----:B------:R0:W5:Y:S01]  /*0540*/  @!P1 LDG.E R8, desc[UR16][R16.64] ;  /* 0x0000001010089981 */ /* 0x000162000c1e1900 */
[----:B------:R-:W-:Y:S02]  /*0550*/  @!P1 IADD3.X R13, R26, UR15, RZ, P3, !PT ;  /* 0x0000000f1a0d9c10 */ /* 0x000fe40009ffe4ff */
[----:B------:R-:W-:Y:S01]  /*0560*/  @!P1 IADD3 R28, P3, R28, UR6, RZ ;  /* 0x000000061c1c9c10 */ /* 0x000fe2000ff7e0ff */
[----:B------:R1:W5:Y:S01]  /*0570*/  @!P1 LDG.E R22, desc[UR16][R14.64] ;  /* 0x000000100e169981 */ /* 0x000362000c1e1900 */
[C---:B------:R-:W-:Y:S01]  /*0580*/  @!P2 SHF.L.U64.HI R0, R2.reuse, 0x2, R29 ;  /* 0x000000020200a819 */ /* 0x040fe2000001021d */
[----:B------:R-:W-:Y:S01]  /*0590*/  @!P2 IMAD.SHL.U32 R2, R2, 0x4, RZ ;  /* 0x000000040202a824 */ /* 0x000fe200078e00ff */
[----:B------:R-:W-:Y:S01]  /*05a0*/  @!P1 IADD3.X R29, R26, UR7, RZ, P3, !PT ;  /* 0x000000071a1d9c10 */ /* 0x000fe20009ffe4ff */
[----:B------:R2:W5:Y:S03]  /*05b0*/  @!P1 LDG.E R23, desc[UR16][R12.64] ;  /* 0x000000100c179981 */ /* 0x000566000c1e1900 */
[C---:B0-----:R-:W-:Y:S01]  /*05c0*/  @!P2 IADD3 R16, P3, R2.reuse, UR10, RZ ;  /* 0x0000000a0210ac10 */ /* 0x041fe2000ff7e0ff */
[----:B------:R-:W5:Y:S01]  /*05d0*/  @!P1 LDG.E R24, desc[UR16][R28.64] ;  /* 0x000000101c189981 */ /* 0x000f62000c1e1900 */
[----:B------:R-:W-:-:S02]  /*05e0*/  @!P2 IADD3 R18, P5, R2, UR12, RZ ;  /* 0x0000000c0212ac10 */ /* 0x000fc4000ffbe0ff */
[----:B-1----:R-:W-:Y:S02]  /*05f0*/  @!P2 IADD3 R14, P1, R2, UR14, RZ ;  /* 0x0000000e020eac10 */ /* 0x002fe4000ff3e0ff */
[----:B------:R-:W-:Y:S01]  /*0600*/  @!P2 IADD3.X R17, R0, UR11, RZ, P3, !PT ;  /* 0x0000000b0011ac10 */ /* 0x000fe20009ffe4ff */
[----:B------:R-:W-:Y:S01]  /*0610*/  IMAD.MOV.U32 R26, RZ, RZ, RZ ;  /* 0x000000ffff1a7224 */ /* 0x000fe200078e00ff */
[----:B--2---:R-:W-:Y:S01]  /*0620*/  @!P2 IADD3 R12, P3, R2, UR6, RZ ;  /* 0x00000006020cac10 */ /* 0x004fe2000ff7e0ff */
[----:B------:R-:W-:Y:S01]  /*0630*/  IMAD.MOV.U32 R2, RZ, RZ, RZ ;  /* 0x000000ffff027224 */ /* 0x000fe200078e00ff */
[C---:B------:R-:W-:Y:S01]  /*0640*/  @!P2 IADD3.X R19, R0.reuse, UR13, RZ, P5, !PT ;  /* 0x0000000d0013ac10 */ /* 0x040fe2000affe4ff */
[----:B------:R-:W5:Y:S01]  /*0650*/  @!P2 LDG.E R25, desc[UR16][R16.64] ;  /* 0x000000101019a981 */ /* 0x000f62000c1e1900 */
[----:B------:R-:W-:-:S03]  /*0660*/  @!P2 IADD3.X R15, R0, UR15, RZ, P1, !PT ;  /* 0x0000000f000fac10 */ /* 0x000fc60008ffe4ff */
[----:B------:R-:W5:Y:S04]  /*0670*/  @!P2 LDG.E R26, desc[UR16][R18.64] ;  /* 0x00000010121aa981 */ /* 0x000f68000c1e1900 */
[----:B------:R-:W5:Y:S01]  /*0680*/  @!P2 LDG.E R2, desc[UR16][R14.64] ;  /* 0x000000100e02a981 */ /* 0x000f62000c1e1900 */
[----:B------:R-:W-:Y:S01]  /*0690*/  @!P2 IADD3.X R13, R0, UR7, RZ, P3, !PT ;  /* 0x00000007000dac10 */ /* 0x000fe20009ffe4ff */
[----:B------:R-:W-:-:S06]  /*06a0*/  IMAD.MOV.U32 R0, RZ, RZ, RZ ;  /* 0x000000ffff007224 */ /* 0x000fcc00078e00ff */
[----:B------:R0:W5:Y:S02]  /*06b0*/  @!P2 LDG.E R0, desc[UR16][R12.64] ;  /* 0x000000100c00a981 */ /* 0x000164000c1e1900 */
[----:B0-----:R-:W-:-:S05]  /*06c0*/  VIADD R13, R27, UR5 ;  /* 0x000000051b0d7c36 */ /* 0x001fca0008000000 */
[----:B------:R-:W-:-:S04]  /*06d0*/  ISETP.GE.AND P1, PT, R13, R6, PT ;  /* 0x000000060d00720c */ /* 0x000fc80003f26270 */
[----:B------:R-:W-:Y:S01]  /*06e0*/  ISETP.GE.OR P1, PT, R13, UR9, P1 ;  /* 0x000000090d007c0c */ /* 0x000fe20008f26670 */
[----:B------:R-:W-:Y:S01]  /*06f0*/  IMAD.MOV.U32 R16, RZ, RZ, RZ ;  /* 0x000000ffff107224 */ /* 0x000fe200078e00ff */
[----:B------:R-:W-:Y:S01]  /*0700*/  CS2R R28, SRZ ;  /* 0x00000000001c7805 */ /* 0x000fe2000001ff00 */
[----:B------:R-:W-:-:S10]  /*0710*/  IMAD.MOV.U32 R27, RZ, RZ, RZ ;  /* 0x000000ffff1b7224 */ /* 0x000fd400078e00ff */
[----:B------:R-:W-:Y:S05]  /*0720*/  @P1 BRA `(.L_x_29) ;  /* 0x0000000400681947 */ /* 0x000fea0003800000 */
[----:B------:R-:W-:-:S04]  /*0730*/  IADD3 R19, P1, R13, UR8, RZ ;  /* 0x000000080d137c10 */ /* 0x000fc8000ff3e0ff */
[----:B------:R-:W-:Y:S01]  /*0740*/  LEA.HI.X.SX32 R12, R13, UR18, 0x1, P1 ;  /* 0x000000120d0c7c11 */ /* 0x000fe200088f0eff */
[----:B------:R-:W-:-:S03]  /*0750*/  IMAD.SHL.U32 R18, R19, 0x4, RZ ;  /* 0x0000000413127824 */ /* 0x000fc600078e00ff */
[----:B------:R-:W-:Y:S02]  /*0760*/  SHF.L.U64.HI R19, R19, 0x2, R12 ;  /* 0x0000000213137819 */ /* 0x000fe4000001020c */
[C---:B------:R-:W-:Y:S02]  /*0770*/  IADD3 R16, P1, R18.reuse, UR10, RZ ;  /* 0x0000000a12107c10 */ /* 0x040fe4000ff3e0ff */
[C---:B------:R-:W-:Y:S02]  /*0780*/  IADD3 R12, P2, R18.reuse, UR14, RZ ;  /* 0x0000000e120c7c10 */ /* 0x040fe4000ff5e0ff */
[C---:B------:R-:W-:Y:S02]  /*0790*/  IADD3.X R17, R19.reuse, UR11, RZ, P1, !PT ;  /* 0x0000000b13117c10 */ /* 0x040fe40008ffe4ff */
[C---:B------:R-:W-:Y:S02]  /*07a0*/  IADD3 R14, P1, R18.reuse, UR12, RZ ;  /* 0x0000000c120e7c10 */ /* 0x040fe4000ff3e0ff */
[----:B------:R-:W-:Y:S01]  /*07b0*/  IADD3 R18, P3, R18, UR6, RZ ;  /* 0x0000000612127c10 */ /* 0x000fe2000ff7e0ff */
[----:B------:R0:W5:Y:S01]  /*07c0*/  LDG.E R16, desc[UR16][R16.64] ;  /* 0x0000001010107981 */ /* 0x000162000c1e1900 */
[----:B------:R-:W-:-:S02]  /*07d0*/  IADD3.X R15, R19, UR13, RZ, P1, !PT ;  /* 0x0000000d130f7c10 */ /* 0x000fc40008ffe4ff */
[C---:B------:R-:W-:Y:S02]  /*07e0*/  IADD3.X R13, R19.reuse, UR15, RZ, P2, !PT ;  /* 0x0000000f130d7c10 */ /* 0x040fe400097fe4ff */
[----:B------:R-:W-:Y:S01]  /*07f0*/  IADD3.X R19, R19, UR7, RZ, P3, !PT ;  /* 0x0000000713137c10 */ /* 0x000fe20009ffe4ff */
[----:B------:R0:W5:Y:S04]  /*0800*/  LDG.E R29, desc[UR16][R14.64] ;  /* 0x000000100e1d7981 */ /* 0x000168000c1e1900 */
[----:B------:R0:W5:Y:S04]  /*0810*/  LDG.E R27, desc[UR16][R12.64] ;  /* 0x000000100c1b7981 */ /* 0x000168000c1e1900 */
[----:B------:R0:W5:Y:S01]  /*0820*/  LDG.E R28, desc[UR16][R18.64] ;  /* 0x00000010121c7981 */ /* 0x000162000c1e1900 */
[----:B------:R-:W-:Y:S05]  /*0830*/  BRA `(.L_x_29) ;  /* 0x0000000400247947 */ /* 0x000fea0003800000 */
.L_x_28:
[C---:B------:R-:W-:Y:S01]  /*0840*/  VIADD R9, R7.reuse, UR5 ;  /* 0x0000000507097c36 */ /* 0x040fe20008000000 */
[----:B------:R-:W-:Y:S01]  /*0850*/  @P0 IADD3 R13, P2, R7, UR8, RZ ;  /* 0x00000008070d0c10 */ /* 0x000fe2000ff5e0ff */
[----:B------:R-:W-:Y:S02]  /*0860*/  IMAD.MOV.U32 R11, RZ, RZ, RZ ;  /* 0x000000ffff0b7224 */ /* 0x000fe400078e00ff */
[C---:B------:R-:W-:Y:S01]  /*0870*/  VIADD R25, R9.reuse, UR5 ;  /* 0x0000000509197c36 */ /* 0x040fe20008000000 */
[-C--:B------:R-:W-:Y:S01]  /*0880*/  ISETP.GE.AND P1, PT, R9, R6.reuse, PT ;  /* 0x000000060900720c */ /* 0x080fe20003f26270 */
[----:B------:R-:W-:Y:S01]  /*0890*/  @P0 IMAD.SHL.U32 R12, R13, 0x4, RZ ;  /* 0x000000040d0c0824 */ /* 0x000fe200078e00ff */
[----:B------:R-:W-:Y:S01]  /*08a0*/  @P0 LEA.HI.X.SX32 R0, R7, UR18, 0x1, P2 ;  /* 0x0000001207000c11 */ /* 0x000fe200090f0eff */
[----:B------:R-:W-:Y:S01]  /*08b0*/  IMAD.MOV.U32 R20, RZ, RZ, RZ ;  /* 0x000000ffff147224 */ /* 0x000fe200078e00ff */
[----:B------:R-:W-:Y:S02]  /*08c0*/  ISETP.GE.OR P1, PT, R9, UR9, P1 ;  /* 0x0000000909007c0c */ /* 0x000fe40008f26670 */
[----:B------:R-:W-:-:S02]  /*08d0*/  ISETP.GE.AND P2, PT, R25, R6, PT ;  /* 0x000000061900720c */ /* 0x000fc40003f46270 */
[----:B------:R-:W-:Y:S02]  /*08e0*/  @P0 SHF.L.U64.HI R13, R13, 0x2, R0 ;  /* 0x000000020d0d0819 */ /* 0x000fe40000010200 */
[C---:B------:R-:W-:Y:S02]  /*08f0*/  @P0 IADD3 R18, P5, R12.reuse, UR14, RZ ;  /* 0x0000000e0c120c10 */ /* 0x040fe4000ffbe0ff */
[----:B------:R-:W-:Y:S02]  /*0900*/  ISETP.GE.OR P2, PT, R25, UR9, P2 ;  /* 0x0000000919007c0c */ /* 0x000fe40009746670 */
[----:B------:R-:W-:Y:S01]  /*0910*/  @P0 IADD3.X R19, R13, UR15, RZ, P5, !PT ;  /* 0x0000000f0d130c10 */ /* 0x000fe2000affe4ff */
[----:B------:R-:W-:Y:S01]  /*0920*/  VIADD R21, R25, UR5 ;  /* 0x0000000519157c36 */ /* 0x000fe20008000000 */
[----:B------:R-:W-:Y:S02]  /*0930*/  @P0 IADD3 R16, P3, R12, UR6, RZ ;  /* 0x000000060c100c10 */ /* 0x000fe4000ff7e0ff */
[----:B------:R-:W-:Y:S01]  /*0940*/  @!P1 IADD3 R0, P5, R9, UR8, RZ ;  /* 0x0000000809009c10 */ /* 0x000fe2000ffbe0ff */
[----:B------:R0:W5:Y:S01]  /*0950*/  @P0 LDG.E R11, desc[UR16][R18.64] ;  /* 0x00000010120b0981 */ /* 0x000162000c1e1900 */
[----:B------:R-:W-:-:S02]  /*0960*/  @P0 IADD3.X R17, R13, UR7, RZ, P3, !PT ;  /* 0x000000070d110c10 */ /* 0x000fc40009ffe4ff */
[----:B------:R-:W-:Y:S02]  /*0970*/  @!P1 LEA.HI.X.SX32 R15, R9, UR18, 0x1, P5 ;  /* 0x00000012090f9c11 */ /* 0x000fe4000a8f0eff */
[----:B------:R-:W-:Y:S01]  /*0980*/  ISETP.GE.AND P3, PT, R21, R6, PT ;  /* 0x000000061500720c */ /* 0x000fe20003f66270 */
[----:B------:R-:W-:Y:S01]  /*0990*/  IMAD.MOV.U32 R23, RZ, RZ, RZ ;  /* 0x000000ffff177224 */ /* 0x000fe200078e00ff */
[C---:B------:R-:W-:Y:S01]  /*09a0*/  @!P1 SHF.L.U64.HI R2, R0.reuse, 0x2, R15 ;  /* 0x0000000200029819 */ /* 0x040fe2000001020f */
[----:B------:R-:W-:Y:S01]  /*09b0*/  @!P1 IMAD.SHL.U32 R0, R0, 0x4, RZ ;  /* 0x0000000400009824 */ /* 0x000fe200078e00ff */
[----:B------:R-:W-:Y:S01]  /*09c0*/  @!P2 IADD3 R26, P5, R25, UR8, RZ ;  /* 0x00000008191aac10 */ /* 0x000fe2000ffbe0ff */
[----:B------:R1:W5:Y:S01]  /*09d0*/  @P0 LDG.E R20, desc[UR16][R16.64] ;  /* 0x0000001010140981 */ /* 0x000362000c1e1900 */
[----:B------:R-:W-:Y:S02]  /*09e0*/  ISETP.GE.OR P3, PT, R21, UR9, P3 ;  /* 0x0000000915007c0c */ /* 0x000fe40009f66670 */
[----:B------:R-:W-:-:S02]  /*09f0*/  @!P2 LEA.HI.X.SX32 R25, R25, UR18, 0x1, P5 ;  /* 0x000000121919ac11 */ /* 0x000fc4000a8f0eff */
[C---:B------:R-:W-:Y:S02]  /*0a00*/  @!P1 IADD3 R28, P5, R0.reuse, UR14, RZ ;  /* 0x0000000e001c9c10 */ /* 0x040fe4000ffbe0ff */
[----:B------:R-:W-:Y:S02]  /*0a10*/  @!P1 IADD3 R14, P6, R0, UR10, RZ ;  /* 0x0000000a000e9c10 */ /* 0x000fe4000ffde0ff */
[----:B------:R-:W-:Y:S02]  /*0a20*/  @!P1 IADD3.X R29, R2, UR15, RZ, P5, !PT ;  /* 0x0000000f021d9c10 */ /* 0x000fe4000affe4ff */
[----:B0-----:R-:W-:Y:S02]  /*0a30*/  @!P1 IADD3 R18, P5, R0, UR6, RZ ;  /* 0x0000000600129c10 */ /* 0x001fe4000ffbe0ff */
[----:B------:R-:W-:Y:S02]  /*0a40*/  @!P2 SHF.L.U64.HI R22, R26, 0x2, R25 ;  /* 0x000000021a16a819 */ /* 0x000fe40000010219 */
[----:B------:R-:W-:-:S02]  /*0a50*/  CS2R R24, SRZ ;  /* 0x0000000000187805 */ /* 0x000fc4000001ff00 */
[----:B------:R-:W-:Y:S01]  /*0a60*/  @!P1 IADD3.X R19, R2, UR7, RZ, P5, !PT ;  /* 0x0000000702139c10 */ /* 0x000fe2000affe4ff */
[----:B------:R-:W-:Y:S01]  /*0a70*/  @!P2 IMAD.SHL.U32 R26, R26, 0x4, RZ ;  /* 0x000000041a1aa824 */ /* 0x000fe200078e00ff */
[----:B------:R-:W-:Y:S01]  /*0a80*/  @!P1 IADD3.X R15, R2, UR11, RZ, P6, !PT ;  /* 0x0000000b020f9c10 */ /* 0x000fe2000b7fe4ff */
[----:B------:R-:W5:Y:S01]  /*0a90*/  @!P1 LDG.E R23, desc[UR16][R28.64] ;  /* 0x000000101c179981 */ /* 0x000f62000c1e1900 */
[C---:B------:R-:W-:Y:S02]  /*0aa0*/  @!P3 IADD3 R0, P5, R21.reuse, UR8, RZ ;  /* 0x000000081500bc10 */ /* 0x040fe4000ffbe0ff */
[----:B-1----:R-:W-:Y:S01]  /*0ab0*/  @!P2 IADD3 R16, P6, R26, UR10, RZ ;  /* 0x0000000a1a10ac10 */ /* 0x002fe2000ffde0ff */
[----:B------:R0:W5:Y:S01]  /*0ac0*/  @!P1 LDG.E R8, desc[UR16][R14.64] ;  /* 0x000000100e089981 */ /* 0x000162000c1e1900 */
[----:B------:R-:W-:-:S03]  /*0ad0*/  @!P3 LEA.HI.X.SX32 R21, R21, UR18, 0x1, P5 ;  /* 0x000000121515bc11 */ /* 0x000fc6000a8f0eff */
[----:B------:R-:W5:Y:S01]  /*0ae0*/  @!P1 LDG.E R24, desc[UR16][R18.64] ;  /* 0x0000001012189981 */ /* 0x000f62000c1e1900 */
[C---:B------:R-:W-:Y:S01]  /*0af0*/  @!P3 SHF.L.U64.HI R10, R0.reuse, 0x2, R21 ;  /* 0x00000002000ab819 */ /* 0x040fe20000010215 */
[----:B------:R-:W-:Y:S01]  /*0b00*/  @!P3 IMAD.SHL.U32 R21, R0, 0x4, RZ ;  /* 0x000000040015b824 */ /* 0x000fe200078e00ff */
[C---:B0-----:R-:W-:Y:S02]  /*0b10*/  @!P2 IADD3 R14, P1, R26.reuse, UR14, RZ ;  /* 0x0000000e1a0eac10 */ /* 0x041fe4000ff3e0ff */
[----:B------:R-:W-:Y:S01]  /*0b20*/  @!P2 IADD3 R26, P5, R26, UR6, RZ ;  /* 0x000000061a1aac10 */ /* 0x000fe2000ffbe0ff */
[----:B------:R-:W-:Y:S01]  /*0b30*/  IMAD.MOV.U32 R2, RZ, RZ, RZ ;  /* 0x000000ffff027224 */ /* 0x000fe200078e00ff */
[C---:B------:R-:W-:Y:S01]  /*0b40*/  @!P2 IADD3.X R17, R22.reuse, UR11, RZ, P6, !PT ;  /* 0x0000000b1611ac10 */ /* 0x040fe2000b7fe4ff */
[----:B------:R-:W-:Y:S01]  /*0b50*/  IMAD.MOV.U32 R0, RZ, RZ, RZ ;  /* 0x000000ffff007224 */ /* 0x000fe200078e00ff */
[C---:B------:R-:W-:Y:S02]  /*0b60*/  @!P2 IADD3.X R15, R22.reuse, UR15, RZ, P1, !PT ;  /* 0x0000000f160fac10 */ /* 0x040fe40008ffe4ff */
[----:B------:R-:W-:Y:S01]  /*0b70*/  @!P2 IADD3.X R27, R22, UR7, RZ, P5, !PT ;  /* 0x00000007161bac10 */ /* 0x000fe2000affe4ff */
[----:B------:R0:W5:Y:S01]  /*0b80*/  @!P2 LDG.E R25, desc[UR16][R16.64] ;  /* 0x000000101019a981 */ /* 0x000162000c1e1900 */
[----:B------:R-:W-:-:S03]  /*0b90*/  @!P3 IADD3 R28, P1, R21, UR10, RZ ;  /* 0x0000000a151cbc10 */ /* 0x000fc6000ff3e0ff */
[----:B------:R1:W5:Y:S01]  /*0ba0*/  @!P2 LDG.E R2, desc[UR16][R14.64] ;  /* 0x000000100e02a981 */ /* 0x000362000c1e1900 */
[----:B------:R-:W-:-:S03]  /*0bb0*/  @!P3 IADD3.X R29, R10, UR11, RZ, P1, !PT ;  /* 0x0000000b0a1dbc10 */ /* 0x000fc60008ffe4ff */
[----:B------:R2:W5:Y:S01]  /*0bc0*/  @!P2 LDG.E R0, desc[UR16][R26.64] ;  /* 0x000000101a00a981 */ /* 0x000562000c1e1900 */
[----:B------:R-:W-:Y:S01]  /*0bd0*/  @P0 IADD3 R12, P2, R12, UR10, RZ ;  /* 0x0000000a0c0c0c10 */ /* 0x000fe2000ff5e0ff */
[----:B0-----:R-:W-:Y:S01]  /*0be0*/  IMAD.MOV.U32 R16, RZ, RZ, RZ ;  /* 0x000000ffff107224 */ /* 0x001fe200078e00ff */
[----:B------:R-:W-:Y:S02]  /*0bf0*/  @!P3 IADD3 R18, P1, R21, UR14, RZ ;  /* 0x0000000e1512bc10 */ /* 0x000fe4000ff3e0ff */
[----:B------:R-:W-:Y:S02]  /*0c00*/  @P0 IADD3.X R13, R13, UR11, RZ, P2, !PT ;  /* 0x0000000b0d0d0c10 */ /* 0x000fe400097fe4ff */
[----:B-1----:R-:W-:Y:S01]  /*0c10*/  @!P3 IADD3 R14, P2, R21, UR6, RZ ;  /* 0x00000006150ebc10 */ /* 0x002fe2000ff5e0ff */
[----:B------:R0:W5:Y:S01]  /*0c20*/  @!P3 LDG.E R16, desc[UR16][R28.64] ;  /* 0x000000101c10b981 */ /* 0x000162000c1e1900 */
[----:B------:R-:W-:Y:S01]  /*0c30*/  IMAD.MOV.U32 R21, RZ, RZ, RZ ;  /* 0x000000ffff157224 */ /* 0x000fe200078e00ff */
[----:B--2---:R-:W-:-:S02]  /*0c40*/  CS2R R26, SRZ ;  /* 0x00000000001a7805 */ /* 0x004fc4000001ff00 */
[C---:B------:R-:W-:Y:S02]  /*0c50*/  @!P3 IADD3.X R19, R10.reuse, UR15, RZ, P1, !PT ;  /* 0x0000000f0a13bc10 */ /* 0x040fe40008ffe4ff */
[----:B------:R-:W-:Y:S01]  /*0c60*/  @!P3 IADD3.X R15, R10, UR7, RZ, P2, !PT ;  /* 0x000000070a0fbc10 */ /* 0x000fe200097fe4ff */
[----:B------:R1:W5:Y:S01]  /*0c70*/  @P0 LDG.E R21, desc[UR16][R12.64] ;  /* 0x000000100c150981 */ /* 0x000362000c1e1900 */
[----:B0-----:R-:W-:-:S03]  /*0c80*/  CS2R R28, SRZ ;  /* 0x00000000001c7805 */ /* 0x001fc6000001ff00 */
[----:B------:R1:W5:Y:S04]  /*0c90*/  @!P3 LDG.E R27, desc[UR16][R18.64] ;  /* 0x00000010121bb981 */ /* 0x000368000c1e1900 */
[----:B------:R1:W5:Y:S01]  /*0ca0*/  @!P3 LDG.E R28, desc[UR16][R14.64] ;  /* 0x000000100e1cb981 */ /* 0x000362000c1e1900 */
[----:B------:R-:W-:Y:S02]  /*0cb0*/  IMAD.MOV.U32 R22, RZ, RZ, RZ ;  /* 0x000000ffff167224 */ /* 0x000fe400078e00ff */
[----:B------:R-:W-:-:S07]  /*0cc0*/  IMAD.MOV.U32 R10, RZ, RZ, RZ ;  /* 0x000000ffff0a7224 */ /* 0x000fce00078e00ff */
.L_x_29:
[----:B------:R-:W-:Y:S05]  /*0cd0*/  BSYNC B0 ;  /* 0x0000000000007941 */ /* 0x000fea0003800000 */
.L_x_27:
[----:B01----:R-:W0:Y:S01]  /*0ce0*/  MUFU.RCP R15, R4 ;  /* 0x00000004000f7308 */ /* 0x003e220000001000 */
[----:B------:R-:W-:Y:S01]  /*0cf0*/  ISETP.NE.AND P1, PT, RZ, UR19, PT ;  /* 0x00000013ff007c0c */ /* 0x000fe2000bf25270 */
[----:B0----5:R-:W-:-:S12]  /*0d00*/  FMUL.FTZ R21, R15, R21 ;  /* 0x000000150f157220 */ /* 0x021fd80000410000 */
[----:B------:R-:W-:Y:S05]  /*0d10*/  @!P1 BRA `(.L_x_30) ;  /* 0x0000000000d89947 */ /* 0x000fea0003800000 */
[----:B------:R-:W0:Y:S01]  /*0d20*/  MUFU.RCP R13, UR23 ;  /* 0x00000017000d7d08 */ /* 0x000e220008001000 */
[----:B------:R-:W-:Y:S01]  /*0d30*/  FMUL.FTZ R8, R15, R8 ;  /* 0x000000080f087220 */ /* 0x000fe20000410000 */
[----:B------:R-:W-:Y:S01]  /*0d40*/  FMUL.FTZ R12, R20, UR24 ;  /* 0x00000018140c7c20 */ /* 0x000fe20008410000 */
[C---:B------:R-:W-:Y:S01]  /*0d50*/  FMUL.FTZ R20, R5.reuse, R21 ;  /* 0x0000001505147220 */ /* 0x040fe20000410000 */
[----:B------:R-:W-:Y:S01]  /*0d60*/  FMUL.FTZ R19, R24, UR24 ;  /* 0x0000001818137c20 */ /* 0x000fe20008410000 */
[----:B------:R-:W-:Y:S01]  /*0d70*/  FMUL.FTZ R17, R5, R8 ;  /* 0x0000000805117220 */ /* 0x000fe20000410000 */
[----:B------:R-:W-:Y:S01]  /*0d80*/  FMUL.FTZ R16, R15, R16 ;  /* 0x000000100f107220 */ /* 0x000fe20000410000 */
[----:B------:R-:W-:Y:S01]  /*0d90*/  FFMA.FTZ R20, R21, R20, R12 ;  /* 0x0000001415147223 */ /* 0x000fe2000001000c */
[----:B------:R-:W-:Y:S01]  /*0da0*/  FMUL.FTZ R12, R15, R25 ;  /* 0x000000190f0c7220 */ /* 0x000fe20000410000 */
[----:B------:R-:W-:Y:S01]  /*0db0*/  FFMA.FTZ R24, R8, R17, R19 ;  /* 0x0000001108187223 */ /* 0x000fe20000010013 */
[----:B------:R-:W-:Y:S01]  /*0dc0*/  FMUL.FTZ R17, R0, UR24 ;  /* 0x0000001800117c20 */ /* 0x000fe20008410000 */
[----:B------:R-:W-:Y:S01]  /*0dd0*/  FMUL.FTZ R23, R23, UR20 ;  /* 0x0000001417177c20 */ /* 0x000fe20008410000 */
[----:B------:R-:W-:Y:S01]  /*0de0*/  FMUL.FTZ R15, R5, R12 ;  /* 0x0000000c050f7220 */ /* 0x000fe20000410000 */
[----:B------:R-:W-:Y:S01]  /*0df0*/  FMUL.FTZ R19, R2, UR20 ;  /* 0x0000001402137c20 */ /* 0x000fe20008410000 */
[----:B------:R-:W-:Y:S01]  /*0e00*/  FMUL.FTZ R27, R27, UR20 ;  /* 0x000000141b1b7c20 */ /* 0x000fe20008410000 */
[----:B------:R-:W-:Y:S01]  /*0e10*/  FFMA.FTZ R23, R8, UR25, R23 ;  /* 0x0000001908177c23 */ /* 0x000fe20008010017 */
[----:B------:R-:W-:Y:S01]  /*0e20*/  FFMA.FTZ R0, R12, R15, R17 ;  /* 0x0000000f0c007223 */ /* 0x000fe20000010011 */
[-C--:B0-----:R-:W-:Y:S01]  /*0e30*/  FMUL.FTZ R14, R20, R13.reuse ;  /* 0x0000000d140e7220 */ /* 0x081fe20000410000 */
[----:B------:R-:W-:Y:S01]  /*0e40*/  FMUL.FTZ R18, R24, R13 ;  /* 0x0000000d18127220 */ /* 0x000fe20000410000 */
[----:B------:R-:W-:Y:S01]  /*0e50*/  FMUL.FTZ R17, R28, UR24 ;  /* 0x000000181c117c20 */ /* 0x000fe20008410000 */
[----:B------:R-:W-:Y:S01]  /*0e60*/  FMUL.FTZ R15, R5, R16 ;  /* 0x00000010050f7220 */ /* 0x000fe20000410000 */
[----:B------:R-:W-:Y:S01]  /*0e70*/  FFMA.FTZ R2, R12, UR25, R19 ;  /* 0x000000190c027c23 */ /* 0x000fe20008010013 */
[C---:B------:R-:W-:Y:S01]  /*0e80*/  FFMA.FTZ R27, R16.reuse, UR25, R27 ;  /* 0x00000019101b7c23 */ /* 0x040fe2000801001b */
[----:B------:R-:W0:Y:S01]  /*0e90*/  MUFU.SQRT R14, R14 ;  /* 0x0000000e000e7308 */ /* 0x000e220000002000 */
[----:B------:R-:W-:Y:S01]  /*0ea0*/  FFMA.FTZ R28, R16, R15, R17 ;  /* 0x0000000f101c7223 */ /* 0x000fe20000010011 */
[----:B------:R-:W-:-:S03]  /*0eb0*/  FMUL.FTZ R15, R0, R13 ;  /* 0x0000000d000f7220 */ /* 0x000fc60000410000 */
[----:B------:R-:W-:-:S03]  /*0ec0*/  FMUL.FTZ R17, R28, R13 ;  /* 0x0000000d1c117220 */ /* 0x000fc60000410000 */
[----:B------:R-:W1:Y:S08]  /*0ed0*/  MUFU.SQRT R18, R18 ;  /* 0x0000001200127308 */ /* 0x000e700000002000 */
[----:B------:R-:W2:Y:S01]  /*0ee0*/  MUFU.SQRT R15, R15 ;  /* 0x0000000f000f7308 */ /* 0x000ea20000002000 */
[----:B0-----:R-:W-:-:S07]  /*0ef0*/  FADD.FTZ R13, R14, UR21 ;  /* 0x000000150e0d7e21 */ /* 0x001fce0008010000 */
[----:B------:R-:W0:Y:S01]  /*0f00*/  MUFU.SQRT R17, R17 ;  /* 0x0000001100117308 */ /* 0x000e220000002000 */
[----:B-1----:R-:W-:Y:S01]  /*0f10*/  FADD.FTZ R14, R18, UR21 ;  /* 0x00000015120e7e21 */ /* 0x002fe20008010000 */
[----:B------:R-:W-:-:S04]  /*0f20*/  FMUL.FTZ R18, R11, UR20 ;  /* 0x000000140b127c20 */ /* 0x000fc80008410000 */
[----:B------:R-:W-:Y:S02]  /*0f30*/  FFMA.FTZ R11, R21, UR25, R18 ;  /* 0x00000019150b7c23 */ /* 0x000fe40008010012 */
[----:B------:R-:W1:Y:S01]  /*0f40*/  MUFU.RCP R18, UR22 ;  /* 0x0000001600127d08 */ /* 0x000e620008001000 */
[----:B--2---:R-:W-:-:S07]  /*0f50*/  FADD.FTZ R21, R15, UR21 ;  /* 0x000000150f157e21 */ /* 0x004fce0008010000 */
[----:B------:R-:W2:Y:S01]  /*0f60*/  MUFU.RCP R13, R13 ;  /* 0x0000000d000d7308 */ /* 0x000ea20000001000 */
[----:B0-----:R-:W-:-:S07]  /*0f70*/  FADD.FTZ R25, R17, UR21 ;  /* 0x0000001511197e21 */ /* 0x001fce0008010000 */
[----:B------:R-:W0:Y:S01]  /*0f80*/  MUFU.RCP R14, R14 ;  /* 0x0000000e000e7308 */ /* 0x000e220000001000 */
[-C--:B-1----:R-:W-:Y:S01]  /*0f90*/  FMUL.FTZ R8, R11, R18.reuse ;  /* 0x000000120b087220 */ /* 0x082fe20000410000 */
[----:B------:R-:W-:-:S06]  /*0fa0*/  FMUL.FTZ R19, R23, R18 ;  /* 0x0000001217137220 */ /* 0x000fcc0000410000 */
[----:B------:R-:W1:Y:S01]  /*0fb0*/  MUFU.RCP R15, R21 ;  /* 0x00000015000f7308 */ /* 0x000e620000001000 */
[----:B--2---:R-:W-:Y:S01]  /*0fc0*/  FMUL.FTZ R13, R8, R13 ;  /* 0x0000000d080d7220 */ /* 0x004fe20000410000 */
[-C--:B------:R-:W-:Y:S01]  /*0fd0*/  FMUL.FTZ R8, R2, R18.reuse ;  /* 0x0000001202087220 */ /* 0x080fe20000410000 */
[----:B------:R-:W-:-:S05]  /*0fe0*/  FMUL.FTZ R18, R27, R18 ;  /* 0x000000121b127220 */ /* 0x000fca0000410000 */
[----:B------:R2:W3:Y:S01]  /*0ff0*/  MUFU.RCP R17, R25 ;  /* 0x0000001900117308 */ /* 0x0004e20000001000 */
[----:B0-----:R-:W-:-:S04]  /*1000*/  FMUL.FTZ R19, R19, R14 ;  /* 0x0000000e13137220 */ /* 0x001fc80000410000 */
[----:B------:R-:W-:Y:S01]  /*1010*/  FFMA.FTZ R22, R22, UR26, R19 ;  /* 0x0000001a16167c23 */ /* 0x000fe20008010013 */
[----:B-1----:R-:W-:Y:S01]  /*1020*/  FMUL.FTZ R15, R8, R15 ;  /* 0x0000000f080f7220 */ /* 0x002fe20000410000 */
[----:B--2---:R-:W-:-:S03]  /*1030*/  FFMA.FTZ R25, R10, UR26, R13 ;  /* 0x0000001a0a197c23 */ /* 0x004fc6000801000d */
[----:B------:R-:W-:Y:S01]  /*1040*/  FFMA.FTZ R26, R26, UR26, R15 ;  /* 0x0000001a1a1a7c23 */ /* 0x000fe2000801000f */
[----:B---3--:R-:W-:-:S04]  /*1050*/  FMUL.FTZ R18, R18, R17 ;  /* 0x0000001112127220 */ /* 0x008fc80000410000 */
[----:B------:R-:W-:Y:S01]  /*1060*/  FFMA.FTZ R29, R29, UR26, R18 ;  /* 0x0000001a1d1d7c23 */ /* 0x000fe20008010012 */
[----:B------:R-:W-:Y:S06]  /*1070*/  BRA `(.L_x_31) ;  /* 0x0000000000d47947 */ /* 0x000fec0003800000 */
.L_x_30:
[C---:B------:R-:W-:Y:S01]  /*1080*/  FMUL.FTZ R19, R15.reuse, R8 ;  /* 0x000000080f137220 */ /* 0x040fe20000410000 */
[----:B------:R-:W-:Y:S01]  /*1090*/  FFMA.FTZ R10, R10, UR26, R21 ;  /* 0x0000001a0a0a7c23 */ /* 0x000fe20008010015 */
[C---:B------:R-:W-:Y:S01]  /*10a0*/  FMUL.FTZ R25, R15.reuse, R25 ;  /* 0x000000190f197220 */ /* 0x040fe20000410000 */
[----:B------:R-:W-:Y:S01]  /*10b0*/  FMUL.FTZ R14, R15, R16 ;  /* 0x000000100f0e7220 */ /* 0x000fe20000410000 */
[----:B------:R-:W-:Y:S01]  /*10c0*/  FFMA.FTZ R22, R22, UR26, R19 ;  /* 0x0000001a16167c23 */ /* 0x000fe20008010013 */
[----:B------:R-:W0:Y:S01]  /*10d0*/  MUFU.RCP R13, UR23 ;  /* 0x00000017000d7d08 */ /* 0x000e220008001000 */
[C---:B------:R-:W-:Y:S01]  /*10e0*/  FMUL.FTZ R17, R5.reuse, R10 ;  /* 0x0000000a05117220 */ /* 0x040fe20000410000 */
[----:B------:R-:W-:Y:S01]  /*10f0*/  FFMA.FTZ R26, R26, UR26, R25 ;  /* 0x0000001a1a1a7c23 */ /* 0x000fe20008010019 */
[----:B------:R-:W-:Y:S01]  /*1100*/  FMUL.FTZ R19, R5, R22 ;  /* 0x0000001605137220 */ /* 0x000fe20000410000 */
[----:B------:R-:W-:Y:S01]  /*1110*/  FFMA.FTZ R14, R29, UR26, R14 ;  /* 0x0000001a1d0e7c23 */ /* 0x000fe2000801000e */
[----:B------:R-:W-:Y:S01]  /*1120*/  FMUL.FTZ R17, R10, R17 ;  /* 0x000000110a117220 */ /* 0x000fe20000410000 */
[C---:B------:R-:W-:Y:S01]  /*1130*/  FMUL.FTZ R15, R5.reuse, R26 ;  /* 0x0000001a050f7220 */ /* 0x040fe20000410000 */
[----:B------:R-:W-:Y:S01]  /*1140*/  FMUL.FTZ R19, R22, R19 ;  /* 0x0000001316137220 */ /* 0x000fe20000410000 */
[----:B------:R-:W1:Y:S01]  /*1150*/  MUFU.RCP R8, UR22 ;  /* 0x0000001600087d08 */ /* 0x000e620008001000 */
[----:B------:R-:W-:Y:S01]  /*1160*/  FFMA.FTZ R20, R20, UR24, R17 ;  /* 0x0000001814147c23 */ /* 0x000fe20008010011 */
[----:B------:R-:W-:Y:S01]  /*1170*/  FMUL.FTZ R17, R26, R15 ;  /* 0x0000000f1a117220 */ /* 0x000fe20000410000 */
[----:B------:R-:W-:Y:S01]  /*1180*/  FFMA.FTZ R24, R24, UR24, R19 ;  /* 0x0000001818187c23 */ /* 0x000fe20008010013 */
[----:B------:R-:W-:Y:S01]  /*1190*/  FMUL.FTZ R19, R5, R14 ;  /* 0x0000000e05137220 */ /* 0x000fe20000410000 */
[----:B------:R-:W-:Y:S01]  /*11a0*/  FMUL.FTZ R10, R10, UR25 ;  /* 0x000000190a0a7c20 */ /* 0x000fe20008410000 */
[----:B------:R-:W-:Y:S01]  /*11b0*/  FFMA.FTZ R0, R0, UR24, R17 ;  /* 0x0000001800007c23 */ /* 0x000fe20008010011 */
[----:B------:R-:W-:Y:S01]  /*11c0*/  FMUL.FTZ R22, R22, UR25 ;  /* 0x0000001916167c20 */ /* 0x000fe20008410000 */
[----:B------:R-:W-:Y:S01]  /*11d0*/  FMUL.FTZ R19, R14, R19 ;  /* 0x000000130e137220 */ /* 0x000fe20000410000 */
[-C--:B0-----:R-:W-:Y:S01]  /*11e0*/  FMUL.FTZ R12, R20, R13.reuse ;  /* 0x0000000d140c7220 */ /* 0x081fe20000410000 */
[-C--:B------:R-:W-:Y:S01]  /*11f0*/  FMUL.FTZ R15, R24, R13.reuse ;  /* 0x0000000d180f7220 */ /* 0x080fe20000410000 */
[-C--:B------:R-:W-:Y:S01]  /*1200*/  FMUL.FTZ R16, R0, R13.reuse ;  /* 0x0000000d00107220 */ /* 0x080fe20000410000 */
[----:B------:R-:W-:Y:S01]  /*1210*/  FFMA.FTZ R28, R28, UR24, R19 ;  /* 0x000000181c1c7c23 */ /* 0x000fe20008010013 */
[----:B------:R-:W-:Y:S01]  /*1220*/  FMUL.FTZ R14, R14, UR25 ;  /* 0x000000190e0e7c20 */ /* 0x000fe20008410000 */
[----:B------:R-:W-:Y:S01]  /*1230*/  FFMA.FTZ R11, R11, UR20, R10 ;  /* 0x000000140b0b7c23 */ /* 0x000fe2000801000a */
[----:B------:R-:W0:Y:S01]  /*1240*/  MUFU.SQRT R12, R12 ;  /* 0x0000000c000c7308 */ /* 0x000e220000002000 */
[----:B------:R-:W-:Y:S01]  /*1250*/  FMUL.FTZ R17, R28, R13 ;  /* 0x0000000d1c117220 */ /* 0x000fe20000410000 */
[----:B------:R-:W-:Y:S01]  /*1260*/  FFMA.FTZ R23, R23, UR20, R22 ;  /* 0x0000001417177c23 */ /* 0x000fe20008010016 */
[----:B------:R-:W-:Y:S01]  /*1270*/  FFMA.FTZ R27, R27, UR20, R14 ;  /* 0x000000141b1b7c23 */ /* 0x000fe2000801000e */
[----:B-1----:R-:W-:-:S02]  /*1280*/  FMUL.FTZ R10, R11, R8 ;  /* 0x000000080b0a7220 */ /* 0x002fc40000410000 */
[----:B------:R-:W-:Y:S02]  /*1290*/  FMUL.FTZ R22, R23, R8 ;  /* 0x0000000817167220 */ /* 0x000fe40000410000 */
[----:B------:R-:W1:Y:S08]  /*12a0*/  MUFU.SQRT R15, R15 ;  /* 0x0000000f000f7308 */ /* 0x000e700000002000 */
[----:B------:R-:W2:Y:S01]  /*12b0*/  MUFU.SQRT R16, R16 ;  /* 0x0000001000107308 */ /* 0x000ea20000002000 */
[----:B0-----:R-:W-:-:S07]  /*12c0*/  FADD.FTZ R25, R12, UR21 ;  /* 0x000000150c197e21 */ /* 0x001fce0008010000 */
[----:B------:R-:W0:Y:S01]  /*12d0*/  MUFU.SQRT R17, R17 ;  /* 0x0000001100117308 */ /* 0x000e220000002000 */
[----:B-1----:R-:W-:Y:S01]  /*12e0*/  FADD.FTZ R13, R15, UR21 ;  /* 0x000000150f0d7e21 */ /* 0x002fe20008010000 */
[----:B------:R-:W-:-:S04]  /*12f0*/  FMUL.FTZ R15, R26, UR25 ;  /* 0x000000191a0f7c20 */ /* 0x000fc80008410000 */
[----:B------:R-:W-:Y:S02]  /*1300*/  FFMA.FTZ R2, R2, UR20, R15 ;  /* 0x0000001402027c23 */ /* 0x000fe4000801000f */
[----:B------:R-:W1:Y:S01]  /*1310*/  MUFU.RCP R25, R25 ;  /* 0x0000001900197308 */ /* 0x000e620000001000 */
[----:B--2---:R-:W-:Y:S01]  /*1320*/  FADD.FTZ R12, R16, UR21 ;  /* 0x00000015100c7e21 */ /* 0x004fe20008010000 */
[-C--:B------:R-:W-:Y:S01]  /*1330*/  FMUL.FTZ R15, R2, R8.reuse ;  /* 0x00000008020f7220 */ /* 0x080fe20000410000 */
[----:B------:R-:W-:-:S05]  /*1340*/  FMUL.FTZ R8, R27, R8 ;  /* 0x000000081b087220 */ /* 0x000fca0000410000 */
[----:B------:R-:W2:Y:S01]  /*1350*/  MUFU.RCP R13, R13 ;  /* 0x0000000d000d7308 */ /* 0x000ea20000001000 */
[----:B0-----:R-:W-:-:S07]  /*1360*/  FADD.FTZ R29, R17, UR21 ;  /* 0x00000015111d7e21 */ /* 0x001fce0008010000 */
[----:B------:R-:W0:Y:S01]  /*1370*/  MUFU.RCP R12, R12 ;  /* 0x0000000c000c7308 */ /* 0x000e220000001000 */
[----:B-1----:R-:W-:-:S07]  /*1380*/  FMUL.FTZ R25, R10, R25 ;  /* 0x000000190a197220 */ /* 0x002fce0000410000 */
[----:B------:R-:W1:Y:S01]  /*1390*/  MUFU.RCP R29, R29 ;  /* 0x0000001d001d7308 */ /* 0x000e620000001000 */
[----:B--2---:R-:W-:Y:S01]  /*13a0*/  FMUL.FTZ R22, R22, R13 ;  /* 0x0000000d16167220 */ /* 0x004fe20000410000 */
[----:B0-----:R-:W-:Y:S01]  /*13b0*/  FMUL.FTZ R26, R15, R12 ;  /* 0x0000000c0f1a7220 */ /* 0x001fe20000410000 */
[----:B-1----:R-:W-:-:S07]  /*13c0*/  FMUL.FTZ R29, R8, R29 ;  /* 0x0000001d081d7220 */ /* 0x002fce0000410000 */
.L_x_31:
[C---:B------:R-:W-:Y:S01]  /*13d0*/  VIADD R19, R9.reuse, UR5 ;  /* 0x0000000509137c36 */ /* 0x040fe20008000000 */
[-C--:B------:R-:W-:Y:S01]  /*13e0*/  ISETP.GE.AND P3, PT, R9, R6.reuse, PT ;  /* 0x000000060900720c */ /* 0x080fe20003f66270 */
[----:B------:R-:W-:Y:S02]  /*13f0*/  BSSY B0, `(.L_x_32) ;  /* 0x0000015000007945 */ /* 0x000fe40003800000 */
[C---:B------:R-:W-:Y:S01]  /*1400*/  VIADD R21, R19.reuse, UR5 ;  /* 0x0000000513157c36 */ /* 0x040fe20008000000 */
[-C--:B------:R-:W-:Y:S02]  /*1410*/  ISETP.GE.AND P1, PT, R19, R6.reuse, PT ;  /* 0x000000061300720c */ /* 0x080fe40003f26270 */
[----:B------:R-:W-:Y:S02]  /*1420*/  ISETP.GE.OR P3, PT, R9, UR9, P3 ;  /* 0x0000000909007c0c */ /* 0x000fe40009f66670 */
[----:B------:R-:W-:Y:S02]  /*1430*/  ISETP.GE.AND P2, PT, R21, R6, PT ;  /* 0x000000061500720c */ /* 0x000fe40003f46270 */
[----:B------:R-:W-:-:S02]  /*1440*/  ISETP.GE.OR P1, PT, R19, UR9, P1 ;  /* 0x0000000913007c0c */ /* 0x000fc40008f26670 */
[----:B------:R-:W-:Y:S01]  /*1450*/  ISETP.GE.OR P2, PT, R21, UR9, P2 ;  /* 0x0000000915007c0c */ /* 0x000fe20009746670 */
[----:B------:R-:W-:-:S12]  /*1460*/  @!P0 BRA `(.L_x_33) ;  /* 0x0000000000348947 */ /* 0x000fd80003800000 */
[----:B------:R-:W-:-:S04]  /*1470*/  IADD3 R8, P0, R7, UR8, RZ ;  /* 0x0000000807087c10 */ /* 0x000fc8000ff1e0ff */
[----:B------:R-:W-:Y:S01]  /*1480*/  LEA.HI.X.SX32 R7, R7, UR18, 0x1, P0 ;  /* 0x0000001207077c11 */ /* 0x000fe200080f0eff */
[----:B------:R-:W-:-:S03]  /*1490*/  IMAD.SHL.U32 R16, R8, 0x4, RZ ;  /* 0x0000000408107824 */ /* 0x000fc600078e00ff */
[----:B------:R-:W-:Y:S02]  /*14a0*/  SHF.L.U64.HI R7, R8, 0x2, R7 ;  /* 0x0000000208077819 */ /* 0x000fe40000010207 */
[C---:B------:R-:W-:Y:S02]  /*14b0*/  IADD3 R12, P0, R16.reuse, UR10, RZ ;  /* 0x0000000a100c7c10 */ /* 0x040fe4000ff1e0ff */
[C---:B------:R-:W-:Y:S02]  /*14c0*/  IADD3 R14, P5, R16.reuse, UR14, RZ ;  /* 0x0000000e100e7c10 */ /* 0x040fe4000ffbe0ff */
[----:B------:R-:W-:Y:S02]  /*14d0*/  IADD3 R16, P6, R16, UR6, RZ ;  /* 0x0000000610107c10 */ /* 0x000fe4000ffde0ff */
[C---:B------:R-:W-:Y:S02]  /*14e0*/  IADD3.X R13, R7.reuse, UR11, RZ, P0, !PT ;  /* 0x0000000b070d7c10 */ /* 0x040fe400087fe4ff */
[----:B------:R-:W-:-:S02]  /*14f0*/  IADD3.X R15, R7, UR15, RZ, P5, !PT ;  /* 0x0000000f070f7c10 */ /* 0x000fc4000affe4ff */
[----:B------:R-:W-:Y:S01]  /*1500*/  IADD3.X R17, R7, UR7, RZ, P6, !PT ;  /* 0x0000000707117c10 */ /* 0x000fe2000b7fe4ff */
[----:B------:R0:W-:Y:S04]  /*1510*/  STG.E desc[UR16][R12.64], R25 ;  /* 0x000000190c007986 */ /* 0x0001e8000c101910 */
[----:B------:R0:W-:Y:S04]  /*1520*/  STG.E desc[UR16][R14.64], R11 ;  /* 0x0000000b0e007986 */ /* 0x0001e8000c101910 */
[----:B------:R0:W-:Y:S02]  /*1530*/  STG.E desc[UR16][R16.64], R20 ;  /* 0x0000001410007986 */ /* 0x0001e4000c101910 */
.L_x_33:
[----:B------:R-:W-:Y:S05]  /*1540*/  BSYNC B0 ;  /* 0x0000000000007941 */ /* 0x000fea0003800000 */
.L_x_32:
[----:B------:R-:W-:Y:S04]  /*1550*/  BSSY B0, `(.L_x_34) ;  /* 0x000000f000007945 */ /* 0x000fe80003800000 */
[----:B------:R-:W-:Y:S05]  /*1560*/  @P3 BRA `(.L_x_35) ;  /* 0x0000000000343947 */ /* 0x000fea0003800000 */
[----:B------:R-:W-:-:S04]  /*1570*/  IADD3 R7, P0, R9, UR8, RZ ;  /* 0x0000000809077c10 */ /* 0x000fc8000ff1e0ff */
[----:B------:R-:W-:Y:S01]  /*1580*/  LEA.HI.X.SX32 R8, R9, UR18, 0x1, P0 ;  /* 0x0000001209087c11 */ /* 0x000fe200080f0eff */
[----:B------:R-:W-:-:S03]  /*1590*/  IMAD.SHL.U32 R10, R7, 0x4, RZ ;  /* 0x00000004070a7824 */ /* 0x000fc600078e00ff */
[----:B------:R-:W-:Y:S02]  /*15a0*/  SHF.L.U64.HI R7, R7, 0x2, R8 ;  /* 0x0000000207077819 */ /* 0x000fe40000010208 */
[C---:B0-----:R-:W-:Y:S02]  /*15b0*/  IADD3 R12, P0, R10.reuse, UR10, RZ ;  /* 0x0000000a0a0c7c10 */ /* 0x041fe4000ff1e0ff */
        /* <DEDUP_REMOVED lines=8> */
.L_x_35:
[----:B------:R-:W-:Y:S05]  /*1640*/  BSYNC B0 ;  /* 0x0000000000007941 */ /* 0x000fea0003800000 */
.L_x_34:
[----:B------:R-:W-:Y:S04]  /*1650*/  BSSY B0, `(.L_x_36) ;  /* 0x000000f000007945 */ /* 0x000fe80003800000 */
[----:B------:R-:W-:Y:S05]  /*1660*/  @P1 BRA `(.L_x_37) ;  /* 0x0000000000341947 */ /* 0x000fea0003800000 */
[----:B------:R-:W-:-:S04]  /*1670*/  IADD3 R7, P0, R19, UR8, RZ ;  /* 0x0000000813077c10 */ /* 0x000fc8000ff1e0ff */
[----:B-1----:R-:W-:Y:S01]  /*1680*/  LEA.HI.X.SX32 R8, R19, UR18, 0x1, P0 ;  /* 0x0000001213087c11 */ /* 0x002fe200080f0eff */
[----:B0-----:R-:W-:-:S03]  /*1690*/  IMAD.SHL.U32 R12, R7, 0x4, RZ ;  /* 0x00000004070c7824 */ /* 0x001fc600078e00ff */
        /* <DEDUP_REMOVED lines=10> */
.L_x_37:
[----:B------:R-:W-:Y:S05]  /*1740*/  BSYNC B0 ;  /* 0x0000000000007941 */ /* 0x000fea0003800000 */
.L_x_36:
[----:B------:R-:W-:Y:S04]  /*1750*/  BSSY B0, `(.L_x_38) ;  /* 0x000000f000007945 */ /* 0x000fe80003800000 */
[----:B------:R-:W-:Y:S05]  /*1760*/  @P2 BRA `(.L_x_39) ;  /* 0x0000000000342947 */ /* 0x000fea0003800000 */
[----:B--2---:R-:W-:-:S04]  /*1770*/  IADD3 R0, P0, R21, UR8, RZ ;  /* 0x0000000815007c10 */ /* 0x004fc8000ff1e0ff */
[----:B------:R-:W-:Y:S01]  /*1780*/  LEA.HI.X.SX32 R21, R21, UR18, 0x1, P0 ;  /* 0x0000001215157c11 */ /* 0x000fe200080f0eff */
[----:B01----:R-:W-:-:S03]  /*1790*/  IMAD.SHL.U32 R12, R0, 0x4, RZ ;  /* 0x00000004000c7824 */ /* 0x003fc600078e00ff */
        /* <DEDUP_REMOVED lines=10> */
.L_x_39:
[----:B------:R-:W-:Y:S05]  /*1840*/  BSYNC B0 ;  /* 0x0000000000007941 */ /* 0x000fea0003800000 */
.L_x_38:
[----:B------:R-:W-:-:S06]  /*1850*/  ULEA UR4, UR5, UR4, 0x2 ;  /* 0x0000000405047291 */ /* 0x000fcc000f8e103f */
[----:B--2---:R-:W-:Y:S01]  /*1860*/  IMAD.U32 R0, RZ, RZ, UR4 ;  /* 0x00000004ff007e24 */ /* 0x004fe2000f8e00ff */
[----:B------:R-:W-:-:S04]  /*1870*/  ISETP.LE.AND P0, PT, R6, UR4, PT ;  /* 0x0000000406007c0c */ /* 0x000fc8000bf03270 */
[----:B------:R-:W-:-:S13]  /*1880*/  ISETP.LT.AND P1, PT, R0, UR9, PT ;  /* 0x0000000900007c0c */ /* 0x000fda000bf21270 */
[----:B------:R-:W-:Y:S05]  /*1890*/  @!P0 BRA P1, `(.L_x_40) ;  /* 0xffffffe800788947 */ /* 0x000fea000083ffff */
[----:B------:R-:W-:Y:S05]  /*18a0*/  EXIT ;  /* 0x000000000000794d */ /* 0x000fea0003800000 */
.L_x_41:
        /* <DEDUP_REMOVED lines=13> */
.L_x_45:


//--------------------- .nv.shared.reserved.0     --------------------------
	.section	.nv.shared.reserved.0,"aw",@nobits
	.weak		__nv_reservedSMEM_offset_0_alias
	.size		__nv_reservedSMEM_offset_0_alias, 0, 0
	.other		__nv_reservedSMEM_offset_0_alias,@"STO_CUDA_RESERVED_SHARED STV_DEFAULT"
__nv_reservedSMEM_offset_0_alias:
	.zero		0


//--------------------- .nv.global                --------------------------
	.section	.nv.global,"aw",@nobits
.nv.global:
	.type		_ZN56_INTERNAL_3ec342f3_25_fused_lamb_cuda_kernel_cu_a66d8c3e4cuda3std3__48in_placeE,@object
	.size		_ZN56_INTERNAL_3ec342f3_25_fused_lamb_cuda_kernel_cu_a66d8c3e4cuda3std3__48in_placeE,(_ZN56_INTERNAL_3ec342f3_25_fused_lamb_cuda_kernel_cu_a66d8c3e4cuda3std6ranges3__45__cpo8distanceE - _ZN56_INTERNAL_3ec342f3_25_fused_lamb_cuda_kernel_cu_a66d8c3e4cuda3std3__48in_placeE)
_ZN56_INTERNAL_3ec342f3_25_fused_lamb_cuda_kernel_cu_a66d8c3e4cuda3std3__48in_placeE:
	.zero		1
	.type		_ZN56_INTERNAL_3ec342f3_25_fused_lamb_cuda_kernel_cu_a66d8c3e4cuda3std6ranges3__45__cpo8distanceE,@object
	.size		_ZN56_INTERNAL_3ec342f3_25_fused_lamb_cuda_kernel_cu_a66d8c3e4cuda3std6ranges3__45__cpo8distanceE,(_ZN56_INTERNAL_3ec342f3_25_fused_lamb_cuda_kernel_cu_a66d8c3e4cuda3std3__45__cpo6cbeginE - _ZN56_INTERNAL_3ec342f3_25_fused_lamb_cuda_kernel_cu_a66d8c3e4cuda3std6ranges3__45__cpo8distanceE)
_ZN56_INTERNAL_3ec342f3_25_fused_lamb_cuda_kernel_cu_a66d8c3e4cuda3std6ranges3__45__cpo8distanceE:
	.zero		1
	.type		_ZN56_INTERNAL_3ec342f3_25_fused_lamb_cuda_kernel_cu_a66d8c3e4cuda3std3__45__cpo6cbeginE,@object
	.size		_ZN56_INTERNAL_3ec342f3_25_fused_lamb_cuda_kernel_cu_a66d8c3e4cuda3std3__45__cpo6cbeginE,(_ZN56_INTERNAL_3ec342f3_25_fused_lamb_cuda_kernel_cu_a66d8c3e4cuda3std6ranges3__45__cpo7advanceE - _ZN56_INTERNAL_3ec342f3_25_fused_lamb_cuda_kernel_cu_a66d8c3e4cuda3std3__45__cpo6cbeginE)
_ZN56_INTERNAL_3ec342f3_25_fused_lamb_cuda_kernel_cu_a66d8c3e4cuda3std3__45__cpo6cbeginE:
	.zero		1
	.type		_ZN56_INTERNAL_3ec342f3_25_fused_lamb_cuda_kernel_cu_a66d8c3e4cuda3std6ranges3__45__cpo7advanceE,@object
	.size		_ZN56_INTERNAL_3ec342f3_25_fused_lamb_cuda_kernel_cu_a66d8c3e4cuda3std6ranges3__45__cpo7advanceE,(_ZN56_INTERNAL_3ec342f3_25_fused_lamb_cuda_kernel_cu_a66d8c3e4cuda3std3__45__cpo7crbeginE - _ZN56_INTERNAL_3ec342f3_25_fused_lamb_cuda_kernel_cu_a66d8c3e4cuda3std6ranges3__45__cpo7advanceE)
_ZN56_INTERNAL_3ec342f3_25_fused_lamb_cuda_kernel_cu_a66d8c3e4cuda3std6ranges3__45__cpo7advanceE:
	.zero		1
	.type		_ZN56_INTERNAL_3ec342f3_25_fused_lamb_cuda_kernel_cu_a66d8c3e4cuda3std3__45__cpo7crbeginE,@object
	.size		_ZN56_INTERNAL_3ec342f3_25_fused_lamb_cuda_kernel_cu_a66d8c3e4cuda3std3__45__cpo7crbeginE,(_ZN56_INTERNAL_3ec342f3_25_fused_lamb_cuda_kernel_cu_a66d8c3e4cuda3std6ranges3__45__cpo4dataE - _ZN56_INTERNAL_3ec342f3_25_fused_lamb_cuda_kernel_cu_a66d8c3e4cuda3std3__45__cpo7crbeginE)
_ZN56_INTERNAL_3ec342f3_25_fused_lamb_cuda_kernel_cu_a66d8c3e4cuda3std3__45__cpo7crbeginE:
	.zero		1
	.type		_ZN56_INTERNAL_3ec342f3_25_fused_lamb_cuda_kernel_cu_a66d8c3e4cuda3std6ranges3__45__cpo4dataE,@object
	.size		_ZN56_INTERNAL_3ec342f3_25_fused_lamb_cuda_kernel_cu_a66d8c3e4cuda3std6ranges3__45__cpo4dataE,(_ZN56_INTERNAL_3ec342f3_25_fused_lamb_cuda_kernel_cu_a66d8c3e4cuda3std6ranges3__45__cpo5beginE - _ZN56_INTERNAL_3ec342f3_25_fused_lamb_cuda_kernel_cu_a66d8c3e4cuda3std6ranges3__45__cpo4dataE)
_ZN56_INTERNAL_3ec342f3_25_fused_lamb_cuda_kernel_cu_a66d8c3e4cuda3std6ranges3__45__cpo4dataE:
	.zero		1
	.type		_ZN56_INTERNAL_3ec342f3_25_fused_lamb_cuda_kernel_cu_a66d8c3e4cuda3std6ranges3__45__cpo5beginE,@object
	.size		_ZN56_INTERNAL_3ec342f3_25_fused_lamb_cuda_kernel_cu_a66d8c3e4cuda3std6ranges3__45__cpo5beginE,(_ZN56_INTERNAL_3ec342f3_25_fused_lamb_cuda_kernel_cu_a66d8c3e4cuda3std3__458_GLOBAL__N__3ec342f3_25_fused_lamb_cuda_kernel_cu_a66d8c3e6ignoreE - _ZN56_INTERNAL_3ec342f3_25_fused_lamb_cuda_kernel_cu_a66d8c3e4cuda3std6ranges3__45__cpo5beginE)
_ZN56_INTERNAL_3ec342f3_25_fused_lamb_cuda_kernel_cu_a66d8c3e4cuda3std6ranges3__45__cpo5beginE:
	.zero		1
	.type		_ZN56_INTERNAL_3ec342f3_25_fused_lamb_cuda_kernel_cu_a66d8c3e4cuda3std3__458_GLOBAL__N__3ec342f3_25_fused_lamb_cuda_kernel_cu_a66d8c3e6ignoreE,@object
	.size		_ZN56_INTERNAL_3ec342f3_25_fused_lamb_cuda_kernel_cu_a66d8c3e4cuda3std3__458_GLOBAL__N__3ec342f3_25_fused_lamb_cuda_kernel_cu_a66d8c3e6ignoreE,(_ZN56_INTERNAL_3ec342f3_25_fused_lamb_cuda_kernel_cu_a66d8c3e4cuda3std6ranges3__45__cpo4sizeE - _ZN56_INTERNAL_3ec342f3_25_fused_lamb_cuda_kernel_cu_a66d8c3e4cuda3std3__458_GLOBAL__N__3ec342f3_25_fused_lamb_cuda_kernel_cu_a66d8c3e6ignoreE)
_ZN56_INTERNAL_3ec342f3_25_fused_lamb_cuda_kernel_cu_a66d8c3e4cuda3std3__458_GLOBAL__N__3ec342f3_25_fused_lamb_cuda_kernel_cu_a66d8c3e6ignoreE:
	.zero		1
	.type		_ZN56_INTERNAL_3ec342f3_25_fused_lamb_cuda_kernel_cu_a66d8c3e4cuda3std6ranges3__45__cpo4sizeE,@object
	.size		_ZN56_INTERNAL_3ec342f3_25_fused_lamb_cuda_kernel_cu_a66d8c3e4cuda3std6ranges3__45__cpo4sizeE,(_ZN56_INTERNAL_3ec342f3_25_fused_lamb_cuda_kernel_cu_a66d8c3e4cuda3std3__45__cpo5beginE - _ZN56_INTERNAL_3ec342f3_25_fused_lamb_cuda_kernel_cu_a66d8c3e4cuda3std6ranges3__45__cpo4sizeE)
_ZN56_INTERNAL_3ec342f3_25_fused_lamb_cuda_kernel_cu_a66d8c3e4cuda3std6ranges3__45__cpo4sizeE:
	.zero		1
	.type		_ZN56_INTERNAL_3ec342f3_25_fused_lamb_cuda_kernel_cu_a66d8c3e4cuda3std3__45__cpo5beginE,@object
	.size		_ZN56_INTERNAL_3ec342f3_25_fused_lamb_cuda_kernel_cu_a66d8c3e4cuda3std3__45__cpo5beginE,(_ZN56_INTERNAL_3ec342f3_25_fused_lamb_cuda_kernel_cu_a66d8c3e4cuda3std6ranges3__45__cpo6cbeginE - _ZN56_INTERNAL_3ec342f3_25_fused_lamb_cuda_kernel_cu_a66d8c3e4cuda3std3__45__cpo5beginE)
_ZN56_INTERNAL_3ec342f3_25_fused_lamb_cuda_kernel_cu_a66d8c3e4cuda3std3__45__cpo5beginE:
	.zero		1
	.type		_ZN56_INTERNAL_3ec342f3_25_fused_lamb_cuda_kernel_cu_a66d8c3e4cuda3std6ranges3__45__cpo6cbeginE,@object
	.size		_ZN56_INTERNAL_3ec342f3_25_fused_lamb_cuda_kernel_cu_a66d8c3e4cuda3std6ranges3__45__cpo6cbeginE,(_ZN56_INTERNAL_3ec342f3_25_fused_lamb_cuda_kernel_cu_a66d8c3e4cuda3std3__45__cpo6rbeginE - _ZN56_INTERNAL_3ec342f3_25_fused_lamb_cuda_kernel_cu_a66d8c3e4cuda3std6ranges3__45__cpo6cbeginE)
_ZN56_INTERNAL_3ec342f3_25_fused_lamb_cuda_kernel_cu_a66d8c3e4cuda3std6ranges3__45__cpo6cbeginE:
	.zero		1
	.type		_ZN56_INTERNAL_3ec342f3_25_fused_lamb_cuda_kernel_cu_a66d8c3e4cuda3std3__45__cpo6rbeginE,@object
	.size		_ZN56_INTERNAL_3ec342f3_25_fused_lamb_cuda_kernel_cu_a66d8c3e4cuda3std3__45__cpo6rbeginE,(_ZN56_INTERNAL_3ec342f3_25_fused_lamb_cuda_kernel_cu_a66d8c3e4cuda3std6ranges3__45__cpo4nextE - _ZN56_INTERNAL_3ec342f3_25_fused_lamb_cuda_kernel_cu_a66d8c3e4cuda3std3__45__cpo6rbeginE)
_ZN56_INTERNAL_3ec342f3_25_fused_lamb_cuda_kernel_cu_a66d8c3e4cuda3std3__45__cpo6rbeginE:
	.zero		1
	.type		_ZN56_INTERNAL_3ec342f3_25_fused_lamb_cuda_kernel_cu_a66d8c3e4cuda3std6ranges3__45__cpo4nextE,@object
	.size		_ZN56_INTERNAL_3ec342f3_25_fused_lamb_cuda_kernel_cu_a66d8c3e4cuda3std6ranges3__45__cpo4nextE,(_ZN56_INTERNAL_3ec342f3_25_fused_lamb_cuda_kernel_cu_a66d8c3e4cuda3std6ranges3__45__cpo4swapE - _ZN56_INTERNAL_3ec342f3_25_fused_lamb_cuda_kernel_cu_a66d8c3e4cuda3std6ranges3__45__cpo4nextE)
_ZN56_INTERNAL_3ec342f3_25_fused_lamb_cuda_kernel_cu_a66d8c3e4cuda3std6ranges3__45__cpo4nextE:
	.zero		1
	.type		_ZN56_INTERNAL_3ec342f3_25_fused_lamb_cuda_kernel_cu_a66d8c3e4cuda3std6ranges3__45__cpo4swapE,@object
	.size		_ZN56_INTERNAL_3ec342f3_25_fused_lamb_cuda_kernel_cu_a66d8c3e4cuda3std6ranges3__45__cpo4swapE,(_ZN56_INTERNAL_3ec342f3_25_fused_lamb_cuda_kernel_cu_a66d8c3e4cuda3std3__420unreachable_sentinelE - _ZN56_INTERNAL_3ec342f3_25_fused_lamb_cuda_kernel_cu_a66d8c3e4cuda3std6ranges3__45__cpo4swapE)
_ZN56_INTERNAL_3ec342f3_25_fused_lamb_cuda_kernel_cu_a66d8c3e4cuda3std6ranges3__45__cpo4swapE:
	.zero		1
	.type		_ZN56_INTERNAL_3ec342f3_25_fused_lamb_cuda_kernel_cu_a66d8c3e4cuda3std3__420unreachable_sentinelE,@object
	.size		_ZN56_INTERNAL_3ec342f3_25_fused_lamb_cuda_kernel_cu_a66d8c3e4cuda3std3__420unreachable_sentinelE,(_ZN56_INTERNAL_3ec342f3_25_fused_lamb_cuda_kernel_cu_a66d8c3e6thrust23THRUST_300001_SM_900_NS6system6detail10sequential3seqE - _ZN56_INTERNAL_3ec342f3_25_fused_lamb_cuda_kernel_cu_a66d8c3e4cuda3std3__420unreachable_sentinelE)
_ZN56_INTERNAL_3ec342f3_25_fused_lamb_cuda_kernel_cu_a66d8c3e4cuda3std3__420unreachable_sentinelE:
	.zero		1
	.type		_ZN56_INTERNAL_3ec342f3_25_fused_lamb_cuda_kernel_cu_a66d8c3e6thrust23THRUST_300001_SM_900_NS6system6detail10sequential3seqE,@object
	.size		_ZN56_INTERNAL_3ec342f3_25_fused_lamb_cuda_kernel_cu_a66d8c3e6thrust23THRUST_300001_SM_900_NS6system6detail10sequential3seqE,(_ZN56_INTERNAL_3ec342f3_25_fused_lamb_cuda_kernel_cu_a66d8c3e4cuda3std3__45__cpo4cendE - _ZN56_INTERNAL_3ec342f3_25_fused_lamb_cuda_kernel_cu_a66d8c3e6thrust23THRUST_300001_SM_900_NS6system6detail10sequential3seqE)
_ZN56_INTERNAL_3ec342f3_25_fused_lamb_cuda_kernel_cu_a66d8c3e6thrust23THRUST_300001_SM_900_NS6system6detail10sequential3seqE:
	.zero		1
	.type		_ZN56_INTERNAL_3ec342f3_25_fused_lamb_cuda_kernel_cu_a66d8c3e4cuda3std3__45__cpo4cendE,@object
	.size		_ZN56_INTERNAL_3ec342f3_25_fused_lamb_cuda_kernel_cu_a66d8c3e4cuda3std3__45__cpo4cendE,(_ZN56_INTERNAL_3ec342f3_25_fused_lamb_cuda_kernel_cu_a66d8c3e4cuda3std6ranges3__45__cpo9iter_swapE - _ZN56_INTERNAL_3ec342f3_25_fused_lamb_cuda_kernel_cu_a66d8c3e4cuda3std3__45__cpo4cendE)
_ZN56_INTERNAL_3ec342f3_25_fused_lamb_cuda_kernel_cu_a66d8c3e4cuda3std3__45__cpo4cendE:
	.zero		1
	.type		_ZN56_INTERNAL_3ec342f3_25_fused_lamb_cuda_kernel_cu_a66d8c3e4cuda3std6ranges3__45__cpo9iter_swapE,@object
	.size		_ZN56_INTERNAL_3ec342f3_25_fused_lamb_cuda_kernel_cu_a66d8c3e4cuda3std6ranges3__45__cpo9iter_swapE,(_ZN56_INTERNAL_3ec342f3_25_fused_lamb_cuda_kernel_cu_a66d8c3e4cuda3std3__45__cpo5crendE - _ZN56_INTERNAL_3ec342f3_25_fused_lamb_cuda_kernel_cu_a66d8c3e4cuda3std6ranges3__45__cpo9iter_swapE)
_ZN56_INTERNAL_3ec342f3_25_fused_lamb_cuda_kernel_cu_a66d8c3e4cuda3std6ranges3__45__cpo9iter_swapE:
	.zero		1
	.type		_ZN56_INTERNAL_3ec342f3_25_fused_lamb_cuda_kernel_cu_a66d8c3e4cuda3std3__45__cpo5crendE,@object
	.size		_ZN56_INTERNAL_3ec342f3_25_fused_lamb_cuda_kernel_cu_a66d8c3e4cuda3std3__45__cpo5crendE,(_ZN56_INTERNAL_3ec342f3_25_fused_lamb_cuda_kernel_cu_a66d8c3e4cuda3std6ranges3__45__cpo5cdataE - _ZN56_INTERNAL_3ec342f3_25_fused_lamb_cuda_kernel_cu_a66d8c3e4cuda3std3__45__cpo5crendE)
_ZN56_INTERNAL_3ec342f3_25_fused_lamb_cuda_kernel_cu_a66d8c3e4cuda3std3__45__cpo5crendE:
	.zero		1
	.type		_ZN56_INTERNAL_3ec342f3_25_fused_lamb_cuda_kernel_cu_a66d8c3e4cuda3std6ranges3__45__cpo5cdataE,@object
	.size		_ZN56_INTERNAL_3ec342f3_25_fused_lamb_cuda_kernel_cu_a66d8c3e4cuda3std6ranges3__45__cpo5cdataE,(_ZN56_INTERNAL_3ec342f3_25_fused_lamb_cuda_kernel_cu_a66d8c3e4cuda3std6ranges3__45__cpo3endE - _ZN56_INTERNAL_3ec342f3_25_fused_lamb_cuda_kernel_cu_a66d8c3e4cuda3std6ranges3__45__cpo5cdataE)
_ZN56_INTERNAL_3ec342f3_25_fused_lamb_cuda_kernel_cu_a66d8c3e4cuda3std6ranges3__45__cpo5cdataE:
	.zero		1
	.type		_ZN56_INTERNAL_3ec342f3_25_fused_lamb_cuda_kernel_cu_a66d8c3e4cuda3std6ranges3__45__cpo3endE,@object
	.size		_ZN56_INTERNAL_3ec342f3_25_fused_lamb_cuda_kernel_cu_a66d8c3e4cuda3std6ranges3__45__cpo3endE,(_ZN56_INTERNAL_3ec342f3_25_fused_lamb_cuda_kernel_cu_a66d8c3e4cuda3std3__419piecewise_constructE - _ZN56_INTERNAL_3ec342f3_25_fused_lamb_cuda_kernel_cu_a66d8c3e4cuda3std6ranges3__45__cpo3endE)
_ZN56_INTERNAL_3ec342f3_25_fused_lamb_cuda_kernel_cu_a66d8c3e4cuda3std6ranges3__45__cpo3endE:
	.zero		1
	.type		_ZN56_INTERNAL_3ec342f3_25_fused_lamb_cuda_kernel_cu_a66d8c3e4cuda3std3__419piecewise_constructE,@object
	.size		_ZN56_INTERNAL_3ec342f3_25_fused_lamb_cuda_kernel_cu_a66d8c3e4cuda3std3__419piecewise_constructE,(_ZN56_INTERNAL_3ec342f3_25_fused_lamb_cuda_kernel_cu_a66d8c3e4cuda3std6ranges3__45__cpo5ssizeE - _ZN56_INTERNAL_3ec342f3_25_fused_lamb_cuda_kernel_cu_a66d8c3e4cuda3std3__419piecewise_constructE)
_ZN56_INTERNAL_3ec342f3_25_fused_lamb_cuda_kernel_cu_a66d8c3e4cuda3std3__419piecewise_constructE:
	.zero		1
	.type		_ZN56_INTERNAL_3ec342f3_25_fused_lamb_cuda_kernel_cu_a66d8c3e4cuda3std6ranges3__45__cpo5ssizeE,@object
	.size		_ZN56_INTERNAL_3ec342f3_25_fused_lamb_cuda_kernel_cu_a66d8c3e4cuda3std6ranges3__45__cpo5ssizeE,(_ZN56_INTERNAL_3ec342f3_25_fused_lamb_cuda_kernel_cu_a66d8c3e4cuda3std3__45__cpo3endE - _ZN56_INTERNAL_3ec342f3_25_fused_lamb_cuda_kernel_cu_a66d8c3e4cuda3std6ranges3__45__cpo5ssizeE)
_ZN56_INTERNAL_3ec342f3_25_fused_lamb_cuda_kernel_cu_a66d8c3e4cuda3std6ranges3__45__cpo5ssizeE:
	.zero		1
	.type		_ZN56_INTERNAL_3ec342f3_25_fused_lamb_cuda_kernel_cu_a66d8c3e4cuda3std3__45__cpo3endE,@object
	.size		_ZN56_INTERNAL_3ec342f3_25_fused_lamb_cuda_kernel_cu_a66d8c3e4cuda3std3__45__cpo3endE,(_ZN56_INTERNAL_3ec342f3_25_fused_lamb_cuda_kernel_cu_a66d8c3e4cuda3std6ranges3__45__cpo4cendE - _ZN56_INTERNAL_3ec342f3_25_fused_lamb_cuda_kernel_cu_a66d8c3e4cuda3std3__45__cpo3endE)
_ZN56_INTERNAL_3ec342f3_25_fused_lamb_cuda_kernel_cu_a66d8c3e4cuda3std3__45__cpo3endE:
	.zero		1
	.type		_ZN56_INTERNAL_3ec342f3_25_fused_lamb_cuda_kernel_cu_a66d8c3e4cuda3std6ranges3__45__cpo4cendE,@object
	.size		_ZN56_INTERNAL_3ec342f3_25_fused_lamb_cuda_kernel_cu_a66d8c3e4cuda3std6ranges3__45__cpo4cendE,(_ZN56_INTERNAL_3ec342f3_25_fused_lamb_cuda_kernel_cu_a66d8c3e4cuda3std3__45__cpo4rendE - _ZN56_INTERNAL_3ec342f3_25_fused_lamb_cuda_kernel_cu_a66d8c3e4cuda3std6ranges3__45__cpo4cendE)
_ZN56_INTERNAL_3ec342f3_25_fused_lamb_cuda_kernel_cu_a66d8c3e4cuda3std6ranges3__45__cpo4cendE:
	.zero		1
	.type		_ZN56_INTERNAL_3ec342f3_25_fused_lamb_cuda_kernel_cu_a66d8c3e4cuda3std3__45__cpo4rendE,@object
	.size		_ZN56_INTERNAL_3ec342f3_25_fused_lamb_cuda_kernel_cu_a66d8c3e4cuda3std3__45__cpo4rendE,(_ZN56_INTERNAL_3ec342f3_25_fused_lamb_cuda_kernel_cu_a66d8c3e4cuda3std6ranges3__45__cpo4prevE - _ZN56_INTERNAL_3ec342f3_25_fused_lamb_cuda_kernel_cu_a66d8c3e4cuda3std3__45__cpo4rendE)
_ZN56_INTERNAL_3ec342f3_25_fused_lamb_cuda_kernel_cu_a66d8c3e4cuda3std3__45__cpo4rendE:
	.zero		1
	.type		_ZN56_INTERNAL_3ec342f3_25_fused_lamb_cuda_kernel_cu_a66d8c3e4cuda3std6ranges3__45__cpo4prevE,@object
	.size		_ZN56_INTERNAL_3ec342f3_25_fused_lamb_cuda_kernel_cu_a66d8c3e4cuda3std6ranges3__45__cpo4prevE,(_ZN56_INTERNAL_3ec342f3_25_fused_lamb_cuda_kernel_cu_a66d8c3e4cuda3std6ranges3__45__cpo9iter_moveE - _ZN56_INTERNAL_3ec342f3_25_fused_lamb_cuda_kernel_cu_a66d8c3e4cuda3std6ranges3__45__cpo4prevE)
_ZN56_INTERNAL_3ec342f3_25_fused_lamb_cuda_kernel_cu_a66d8c3e4cuda3std6ranges3__45__cpo4prevE:
	.zero		1
	.type		_ZN56_INTERNAL_3ec342f3_25_fused_lamb_cuda_kernel_cu_a66d8c3e4cuda3std6ranges3__45__cpo9iter_moveE,@object
	.size		_ZN56_INTERNAL_3ec342f3_25_fused_lamb_cuda_kernel_cu_a66d8c3e4cuda3std6ranges3__45__cpo9iter_moveE,(.L_13 - _ZN56_INTERNAL_3ec342f3_25_fused_lamb_cuda_kernel_cu_a66d8c3e4cuda3std6ranges3__45__cpo9iter_moveE)
_ZN56_INTERNAL_3ec342f3_25_fused_lamb_cuda_kernel_cu_a66d8c3e4cuda3std6ranges3__45__cpo9iter_moveE:
	.zero		1
.L_13:


//--------------------- .nv.constant0._Z25multi_tensor_apply_kernelI18TensorListMetadataILi2EE17LAMBStage2FunctorIN3c104HalfEEJPfS6_ffEEvlPViT_T0_DpT1_ --------------------------
	.section	.nv.constant0._Z25multi_tensor_apply_kernelI18TensorListMetadataILi2EE17LAMBStage2FunctorIN3c104HalfEEJPfS6_ffEEvlPViT_T0_DpT1_,"a",@progbits
	.sectionflags	@""
	.align	4
.nv.constant0._Z25multi_tensor_apply_kernelI18TensorListMetadataILi2EE17LAMBStage2FunctorIN3c104HalfEEJPfS6_ffEEvlPViT_T0_DpT1_:
	.zero		3720


//--------------------- .nv.constant0._Z25multi_tensor_apply_kernelI18TensorListMetadataILi2EE17LAMBStage2FunctorIfEJPfS4_ffEEvlPViT_T0_DpT1_ --------------------------
	.section	.nv.constant0._Z25multi_tensor_apply_kernelI18TensorListMetadataILi2EE17LAMBStage2FunctorIfEJPfS4_ffEEvlPViT_T0_DpT1_,"a",@progbits
	.sectionflags	@""
	.align	4
.nv.constant0._Z25multi_tensor_apply_kernelI18TensorListMetadataILi2EE17LAMBStage2FunctorIfEJPfS4_ffEEvlPViT_T0_DpT1_:
	.zero		3720


//--------------------- .nv.constant0._Z25multi_tensor_apply_kernelI18TensorListMetadataILi4EE17LAMBStage1FunctorIN3c104HalfEEJffffff10adamMode_tfffEEvlPViT_T0_DpT1_ --------------------------
	.section	.nv.constant0._Z25multi_tensor_apply_kernelI18TensorListMetadataILi4EE17LAMBStage1FunctorIN3c104HalfEEJffffff10adamMode_tfffEEvlPViT_T0_DpT1_,"a",@progbits
	.sectionflags	@""
	.align	4
.nv.constant0._Z25multi_tensor_apply_kernelI18TensorListMetadataILi4EE17LAMBStage1FunctorIN3c104HalfEEJffffff10adamMode_tfffEEvlPViT_T0_DpT1_:
	.zero		3636


//--------------------- .nv.constant0._Z25multi_tensor_apply_kernelI18TensorListMetadataILi4EE17LAMBStage1FunctorIfEJffffff10adamMode_tfffEEvlPViT_T0_DpT1_ --------------------------
	.section	.nv.constant0._Z25multi_tensor_apply_kernelI18TensorListMetadataILi4EE17LAMBStage1FunctorIfEJffffff10adamMode_tfffEEvlPViT_T0_DpT1_,"a",@progbits
	.sectionflags	@""
	.align	4
.nv.constant0._Z25multi_tensor_apply_kernelI18TensorListMetadataILi4EE17LAMBStage1FunctorIfEJffffff10adamMode_tfffEEvlPViT_T0_DpT1_:
	.zero		3636


//--------------------- SYMBOLS --------------------------

	.type		.nv.reservedSmem.offset0,@object
	.size		.nv.reservedSmem.offset0,0x4
